//
// Generated by NVIDIA NVVM Compiler
//
// Compiler Build ID: CL-36424714
// Cuda compilation tools, release 13.0, V13.0.88
// Based on NVVM 20.0.0
//

.version 9.0
.target sm_100
.address_size 64

	// .globl	_Z18updatePivotElementPdiiiS_
// _ZZ18updatePivotElementPdiiiS_E10shared_mem has been demoted
// _ZZ18updatePivotElementPdiiiS_E12sumOfSquares has been demoted
// _ZZ13updateRowNextPdiiiS_E11sharedPivot has been demoted
// _ZZ13updateRowNextPdiiiS_E13sharedResults has been demoted
// _ZZ13updateRowNextPdiiiS_E16sharedResultsAcc has been demoted
// _ZZ12updateMatrixPdiiiS_E11sharedPivot has been demoted
// _ZZ12updateMatrixPdiiiS_E13sharedResults has been demoted
// _ZZ12updateMatrixPdiiiS_E16sharedResultsAcc has been demoted

.visible .entry _Z18updatePivotElementPdiiiS_(
	.param .u64 .ptr .align 1 _Z18updatePivotElementPdiiiS__param_0,
	.param .u32 _Z18updatePivotElementPdiiiS__param_1,
	.param .u32 _Z18updatePivotElementPdiiiS__param_2,
	.param .u32 _Z18updatePivotElementPdiiiS__param_3,
	.param .u64 .ptr .align 1 _Z18updatePivotElementPdiiiS__param_4
)
{
	.reg .pred 	%p<26>;
	.reg .b32 	%r<49>;
	.reg .b64 	%rd<19>;
	.reg .b64 	%fd<103>;
	// demoted variable
	.shared .align 8 .b8 _ZZ18updatePivotElementPdiiiS_E10shared_mem[4096];
	// demoted variable
	.shared .align 8 .f64 _ZZ18updatePivotElementPdiiiS_E12sumOfSquares;
	ld.param.u64 	%rd3, [_Z18updatePivotElementPdiiiS__param_0];
	ld.param.u32 	%r25, [_Z18updatePivotElementPdiiiS__param_1];
	ld.param.u32 	%r26, [_Z18updatePivotElementPdiiiS__param_3];
	ld.param.u64 	%rd2, [_Z18updatePivotElementPdiiiS__param_4];
	cvta.to.global.u64 	%rd1, %rd3;
	mov.u32 	%r1, %tid.x;
	shl.b32 	%r27, %r1, 3;
	mov.u32 	%r28, _ZZ18updatePivotElementPdiiiS_E10shared_mem;
	add.s32 	%r2, %r28, %r27;
	mov.b64 	%rd4, 0;
	st.shared.u64 	[%r2], %rd4;
	st.shared.u64 	[_ZZ18updatePivotElementPdiiiS_E12sumOfSquares], %rd4;
	bar.sync 	0;
	mov.u32 	%r3, %ntid.x;
	add.s32 	%r29, %r3, %r26;
	add.s32 	%r30, %r29, -1;
	div.u32 	%r4, %r30, %r3;
	setp.lt.s32 	%p1, %r4, 1;
	@%p1 bra 	$L__BB0_42;
	add.s32 	%r32, %r25, -1;
	mul.lo.s32 	%r5, %r26, %r32;
	setp.eq.s32 	%p2, %r4, 1;
	mov.b32 	%r48, 0;
	@%p2 bra 	$L__BB0_28;
	and.b32  	%r48, %r4, 2147483646;
	neg.s32 	%r47, %r48;
	add.s32 	%r43, %r1, %r25;
	add.s32 	%r46, %r43, %r3;
	shl.b32 	%r9, %r3, 1;
	add.s32 	%r45, %r46, %r5;
	add.s32 	%r44, %r43, %r5;
$L__BB0_3:
	add.s32 	%r33, %r43, -1;
	setp.ge.s32 	%p3, %r33, %r26;
	@%p3 bra 	$L__BB0_5;
	add.s32 	%r34, %r44, -1;
	mul.wide.s32 	%rd5, %r34, 8;
	add.s64 	%rd6, %rd1, %rd5;
	ld.global.f64 	%fd1, [%rd6];
	mul.f64 	%fd2, %fd1, %fd1;
	st.shared.f64 	[%r2], %fd2;
$L__BB0_5:
	setp.gt.u32 	%p4, %r1, 255;
	bar.sync 	0;
	@%p4 bra 	$L__BB0_7;
	ld.shared.f64 	%fd3, [%r2+2048];
	ld.shared.f64 	%fd4, [%r2];
	add.f64 	%fd5, %fd3, %fd4;
	st.shared.f64 	[%r2], %fd5;
$L__BB0_7:
	setp.gt.u32 	%p5, %r1, 127;
	bar.sync 	0;
	@%p5 bra 	$L__BB0_9;
	ld.shared.f64 	%fd6, [%r2+1024];
	ld.shared.f64 	%fd7, [%r2];
	add.f64 	%fd8, %fd6, %fd7;
	st.shared.f64 	[%r2], %fd8;
$L__BB0_9:
	setp.gt.u32 	%p6, %r1, 63;
	bar.sync 	0;
	@%p6 bra 	$L__BB0_11;
	ld.shared.f64 	%fd9, [%r2+512];
	ld.shared.f64 	%fd10, [%r2];
	add.f64 	%fd11, %fd9, %fd10;
	st.shared.f64 	[%r2], %fd11;
$L__BB0_11:
	setp.gt.u32 	%p7, %r1, 31;
	bar.sync 	0;
	@%p7 bra 	$L__BB0_13;
	ld.volatile.shared.f64 	%fd12, [%r2+256];
	ld.volatile.shared.f64 	%fd13, [%r2];
	add.f64 	%fd14, %fd12, %fd13;
	st.volatile.shared.f64 	[%r2], %fd14;
	ld.volatile.shared.f64 	%fd15, [%r2+128];
	ld.volatile.shared.f64 	%fd16, [%r2];
	add.f64 	%fd17, %fd15, %fd16;
	st.volatile.shared.f64 	[%r2], %fd17;
	ld.volatile.shared.f64 	%fd18, [%r2+64];
	ld.volatile.shared.f64 	%fd19, [%r2];
	add.f64 	%fd20, %fd18, %fd19;
	st.volatile.shared.f64 	[%r2], %fd20;
	ld.volatile.shared.f64 	%fd21, [%r2+32];
	ld.volatile.shared.f64 	%fd22, [%r2];
	add.f64 	%fd23, %fd21, %fd22;
	st.volatile.shared.f64 	[%r2], %fd23;
	ld.volatile.shared.f64 	%fd24, [%r2+16];
	ld.volatile.shared.f64 	%fd25, [%r2];
	add.f64 	%fd26, %fd24, %fd25;
	st.volatile.shared.f64 	[%r2], %fd26;
	ld.volatile.shared.f64 	%fd27, [%r2+8];
	ld.volatile.shared.f64 	%fd28, [%r2];
	add.f64 	%fd29, %fd27, %fd28;
	st.volatile.shared.f64 	[%r2], %fd29;
$L__BB0_13:
	setp.ne.s32 	%p8, %r1, 0;
	bar.sync 	0;
	@%p8 bra 	$L__BB0_15;
	ld.shared.f64 	%fd30, [_ZZ18updatePivotElementPdiiiS_E10shared_mem];
	ld.shared.f64 	%fd31, [_ZZ18updatePivotElementPdiiiS_E12sumOfSquares];
	add.f64 	%fd32, %fd30, %fd31;
	st.shared.f64 	[_ZZ18updatePivotElementPdiiiS_E12sumOfSquares], %fd32;
$L__BB0_15:
	mov.b64 	%rd7, 0;
	st.shared.u64 	[%r2], %rd7;
	add.s32 	%r35, %r46, -1;
	setp.ge.s32 	%p9, %r35, %r26;
	@%p9 bra 	$L__BB0_17;
	add.s32 	%r36, %r45, -1;
	mul.wide.s32 	%rd8, %r36, 8;
	add.s64 	%rd9, %rd1, %rd8;
	ld.global.f64 	%fd33, [%rd9];
	mul.f64 	%fd34, %fd33, %fd33;
	st.shared.f64 	[%r2], %fd34;
$L__BB0_17:
	setp.gt.u32 	%p10, %r1, 255;
	bar.sync 	0;
	@%p10 bra 	$L__BB0_19;
	ld.shared.f64 	%fd35, [%r2+2048];
	ld.shared.f64 	%fd36, [%r2];
	add.f64 	%fd37, %fd35, %fd36;
	st.shared.f64 	[%r2], %fd37;
$L__BB0_19:
	setp.gt.u32 	%p11, %r1, 127;
	bar.sync 	0;
	@%p11 bra 	$L__BB0_21;
	ld.shared.f64 	%fd38, [%r2+1024];
	ld.shared.f64 	%fd39, [%r2];
	add.f64 	%fd40, %fd38, %fd39;
	st.shared.f64 	[%r2], %fd40;
$L__BB0_21:
	setp.gt.u32 	%p12, %r1, 63;
	bar.sync 	0;
	@%p12 bra 	$L__BB0_23;
	ld.shared.f64 	%fd41, [%r2+512];
	ld.shared.f64 	%fd42, [%r2];
	add.f64 	%fd43, %fd41, %fd42;
	st.shared.f64 	[%r2], %fd43;
$L__BB0_23:
	setp.gt.u32 	%p13, %r1, 31;
	bar.sync 	0;
	@%p13 bra 	$L__BB0_25;
	ld.volatile.shared.f64 	%fd44, [%r2+256];
	ld.volatile.shared.f64 	%fd45, [%r2];
	add.f64 	%fd46, %fd44, %fd45;
	st.volatile.shared.f64 	[%r2], %fd46;
	ld.volatile.shared.f64 	%fd47, [%r2+128];
	ld.volatile.shared.f64 	%fd48, [%r2];
	add.f64 	%fd49, %fd47, %fd48;
	st.volatile.shared.f64 	[%r2], %fd49;
	ld.volatile.shared.f64 	%fd50, [%r2+64];
	ld.volatile.shared.f64 	%fd51, [%r2];
	add.f64 	%fd52, %fd50, %fd51;
	st.volatile.shared.f64 	[%r2], %fd52;
	ld.volatile.shared.f64 	%fd53, [%r2+32];
	ld.volatile.shared.f64 	%fd54, [%r2];
	add.f64 	%fd55, %fd53, %fd54;
	st.volatile.shared.f64 	[%r2], %fd55;
	ld.volatile.shared.f64 	%fd56, [%r2+16];
	ld.volatile.shared.f64 	%fd57, [%r2];
	add.f64 	%fd58, %fd56, %fd57;
	st.volatile.shared.f64 	[%r2], %fd58;
	ld.volatile.shared.f64 	%fd59, [%r2+8];
	ld.volatile.shared.f64 	%fd60, [%r2];
	add.f64 	%fd61, %fd59, %fd60;
	st.volatile.shared.f64 	[%r2], %fd61;
$L__BB0_25:
	setp.ne.s32 	%p14, %r1, 0;
	bar.sync 	0;
	@%p14 bra 	$L__BB0_27;
	ld.shared.f64 	%fd62, [_ZZ18updatePivotElementPdiiiS_E10shared_mem];
	ld.shared.f64 	%fd63, [_ZZ18updatePivotElementPdiiiS_E12sumOfSquares];
	add.f64 	%fd64, %fd62, %fd63;
	st.shared.f64 	[_ZZ18updatePivotElementPdiiiS_E12sumOfSquares], %fd64;
$L__BB0_27:
	mov.b64 	%rd10, 0;
	st.shared.u64 	[%r2], %rd10;
	add.s32 	%r47, %r47, 2;
	add.s32 	%r46, %r46, %r9;
	add.s32 	%r45, %r45, %r9;
	add.s32 	%r44, %r44, %r9;
	add.s32 	%r43, %r43, %r9;
	setp.ne.s32 	%p15, %r47, 0;
	@%p15 bra 	$L__BB0_3;
$L__BB0_28:
	and.b32  	%r37, %r4, 1;
	setp.eq.b32 	%p16, %r37, 1;
	not.pred 	%p17, %p16;
	@%p17 bra 	$L__BB0_42;
	add.s32 	%r38, %r1, %r25;
	mad.lo.s32 	%r39, %r48, %r3, %r38;
	add.s32 	%r24, %r39, -1;
	setp.ge.s32 	%p18, %r24, %r26;
	@%p18 bra 	$L__BB0_31;
	add.s32 	%r40, %r24, %r5;
	mul.wide.s32 	%rd11, %r40, 8;
	add.s64 	%rd12, %rd1, %rd11;
	ld.global.f64 	%fd65, [%rd12];
	mul.f64 	%fd66, %fd65, %fd65;
	st.shared.f64 	[%r2], %fd66;
$L__BB0_31:
	setp.gt.u32 	%p19, %r1, 255;
	bar.sync 	0;
	@%p19 bra 	$L__BB0_33;
	ld.shared.f64 	%fd67, [%r2+2048];
	ld.shared.f64 	%fd68, [%r2];
	add.f64 	%fd69, %fd67, %fd68;
	st.shared.f64 	[%r2], %fd69;
$L__BB0_33:
	setp.gt.u32 	%p20, %r1, 127;
	bar.sync 	0;
	@%p20 bra 	$L__BB0_35;
	ld.shared.f64 	%fd70, [%r2+1024];
	ld.shared.f64 	%fd71, [%r2];
	add.f64 	%fd72, %fd70, %fd71;
	st.shared.f64 	[%r2], %fd72;
$L__BB0_35:
	setp.gt.u32 	%p21, %r1, 63;
	bar.sync 	0;
	@%p21 bra 	$L__BB0_37;
	ld.shared.f64 	%fd73, [%r2+512];
	ld.shared.f64 	%fd74, [%r2];
	add.f64 	%fd75, %fd73, %fd74;
	st.shared.f64 	[%r2], %fd75;
$L__BB0_37:
	setp.gt.u32 	%p22, %r1, 31;
	bar.sync 	0;
	@%p22 bra 	$L__BB0_39;
	ld.volatile.shared.f64 	%fd76, [%r2+256];
	ld.volatile.shared.f64 	%fd77, [%r2];
	add.f64 	%fd78, %fd76, %fd77;
	st.volatile.shared.f64 	[%r2], %fd78;
	ld.volatile.shared.f64 	%fd79, [%r2+128];
	ld.volatile.shared.f64 	%fd80, [%r2];
	add.f64 	%fd81, %fd79, %fd80;
	st.volatile.shared.f64 	[%r2], %fd81;
	ld.volatile.shared.f64 	%fd82, [%r2+64];
	ld.volatile.shared.f64 	%fd83, [%r2];
	add.f64 	%fd84, %fd82, %fd83;
	st.volatile.shared.f64 	[%r2], %fd84;
	ld.volatile.shared.f64 	%fd85, [%r2+32];
	ld.volatile.shared.f64 	%fd86, [%r2];
	add.f64 	%fd87, %fd85, %fd86;
	st.volatile.shared.f64 	[%r2], %fd87;
	ld.volatile.shared.f64 	%fd88, [%r2+16];
	ld.volatile.shared.f64 	%fd89, [%r2];
	add.f64 	%fd90, %fd88, %fd89;
	st.volatile.shared.f64 	[%r2], %fd90;
	ld.volatile.shared.f64 	%fd91, [%r2+8];
	ld.volatile.shared.f64 	%fd92, [%r2];
	add.f64 	%fd93, %fd91, %fd92;
	st.volatile.shared.f64 	[%r2], %fd93;
$L__BB0_39:
	setp.ne.s32 	%p23, %r1, 0;
	bar.sync 	0;
	@%p23 bra 	$L__BB0_41;
	ld.shared.f64 	%fd94, [_ZZ18updatePivotElementPdiiiS_E10shared_mem];
	ld.shared.f64 	%fd95, [_ZZ18updatePivotElementPdiiiS_E12sumOfSquares];
	add.f64 	%fd96, %fd94, %fd95;
	st.shared.f64 	[_ZZ18updatePivotElementPdiiiS_E12sumOfSquares], %fd96;
$L__BB0_41:
	mov.b64 	%rd13, 0;
	st.shared.u64 	[%r2], %rd13;
$L__BB0_42:
	bar.sync 	0;
	setp.ne.s32 	%p24, %r1, 0;
	@%p24 bra 	$L__BB0_44;
	ld.shared.f64 	%fd97, [_ZZ18updatePivotElementPdiiiS_E12sumOfSquares];
	sqrt.rn.f64 	%fd98, %fd97;
	add.s32 	%r41, %r25, -1;
	mad.lo.s32 	%r42, %r26, %r41, %r41;
	mul.wide.s32 	%rd14, %r42, 8;
	add.s64 	%rd15, %rd1, %rd14;
	ld.global.f64 	%fd99, [%rd15];
	setp.gt.f64 	%p25, %fd99, 0d0000000000000000;
	neg.f64 	%fd100, %fd98;
	selp.f64 	%fd101, %fd100, %fd98, %p25;
	sub.f64 	%fd102, %fd99, %fd101;
	cvta.to.global.u64 	%rd16, %rd2;
	mul.wide.s32 	%rd17, %r41, 8;
	add.s64 	%rd18, %rd16, %rd17;
	st.global.f64 	[%rd18], %fd102;
	st.global.f64 	[%rd15], %fd101;
$L__BB0_44:
	ret;

}
	// .globl	_Z13updateRowNextPdiiiS_
.visible .entry _Z13updateRowNextPdiiiS_(
	.param .u64 .ptr .align 1 _Z13updateRowNextPdiiiS__param_0,
	.param .u32 _Z13updateRowNextPdiiiS__param_1,
	.param .u32 _Z13updateRowNextPdiiiS__param_2,
	.param .u32 _Z13updateRowNextPdiiiS__param_3,
	.param .u64 .ptr .align 1 _Z13updateRowNextPdiiiS__param_4
)
{
	.reg .pred 	%p<52>;
	.reg .b32 	%r<143>;
	.reg .b64 	%rd<86>;
	.reg .b64 	%fd<165>;
	// demoted variable
	.shared .align 8 .b8 _ZZ13updateRowNextPdiiiS_E11sharedPivot[4096];
	// demoted variable
	.shared .align 8 .b8 _ZZ13updateRowNextPdiiiS_E13sharedResults[4096];
	// demoted variable
	.shared .align 8 .f64 _ZZ13updateRowNextPdiiiS_E16sharedResultsAcc;
	ld.param.u64 	%rd5, [_Z13updateRowNextPdiiiS__param_0];
	ld.param.u32 	%r87, [_Z13updateRowNextPdiiiS__param_1];
	ld.param.u32 	%r88, [_Z13updateRowNextPdiiiS__param_2];
	ld.param.u32 	%r89, [_Z13updateRowNextPdiiiS__param_3];
	ld.param.u64 	%rd6, [_Z13updateRowNextPdiiiS__param_4];
	cvta.to.global.u64 	%rd1, %rd5;
	cvta.to.global.u64 	%rd7, %rd6;
	add.s32 	%r90, %r87, -1;
	mul.wide.s32 	%rd8, %r90, 8;
	add.s64 	%rd2, %rd7, %rd8;
	ld.global.f64 	%fd12, [%rd2];
	mul.lo.s32 	%r1, %r89, %r90;
	add.s32 	%r91, %r90, %r1;
	mul.wide.s32 	%rd9, %r91, 8;
	add.s64 	%rd3, %rd1, %rd9;
	ld.global.f64 	%fd13, [%rd3];
	mul.f64 	%fd1, %fd12, %fd13;
	setp.ge.f64 	%p1, %fd1, 0d0000000000000000;
	@%p1 bra 	$L__BB1_88;
	mov.u32 	%r2, %tid.x;
	shl.b32 	%r92, %r2, 3;
	mov.u32 	%r93, _ZZ13updateRowNextPdiiiS_E13sharedResults;
	add.s32 	%r3, %r93, %r92;
	mov.b64 	%rd10, 0;
	st.shared.u64 	[%r3], %rd10;
	st.shared.u64 	[_ZZ13updateRowNextPdiiiS_E16sharedResultsAcc], %rd10;
	setp.ge.s32 	%p2, %r87, %r88;
	@%p2 bra 	$L__BB1_88;
	sub.s32 	%r4, %r89, %r87;
	add.s32 	%r5, %r4, 511;
	shr.s32 	%r94, %r5, 31;
	shr.u32 	%r95, %r94, 23;
	add.s32 	%r96, %r5, %r95;
	shr.s32 	%r6, %r96, 9;
	setp.lt.s32 	%p3, %r5, 512;
	@%p3 bra 	$L__BB1_44;
	mov.u32 	%r7, %ntid.x;
	mov.u32 	%r99, _ZZ13updateRowNextPdiiiS_E11sharedPivot;
	add.s32 	%r8, %r99, %r92;
	add.s32 	%r100, %r4, -1;
	setp.lt.u32 	%p4, %r100, 512;
	mov.b32 	%r129, 0;
	@%p4 bra 	$L__BB1_30;
	and.b32  	%r129, %r6, 4194302;
	neg.s32 	%r128, %r129;
	add.s32 	%r122, %r2, %r87;
	add.s32 	%r127, %r122, %r1;
	shl.b32 	%r13, %r7, 1;
	mad.lo.s32 	%r101, %r87, %r89, %r87;
	add.s32 	%r126, %r2, %r101;
	add.s32 	%r102, %r2, %r7;
	add.s32 	%r125, %r102, %r87;
	add.s32 	%r124, %r125, %r1;
	add.s32 	%r123, %r102, %r101;
$L__BB1_5:
	.pragma "nounroll";
	setp.ge.u32 	%p5, %r122, %r89;
	mov.f64 	%fd162, 0d0000000000000000;
	@%p5 bra 	$L__BB1_7;
	mul.wide.u32 	%rd11, %r127, 8;
	add.s64 	%rd12, %rd1, %rd11;
	ld.global.f64 	%fd15, [%rd12];
	st.shared.f64 	[%r8], %fd15;
	mul.wide.u32 	%rd13, %r126, 8;
	add.s64 	%rd14, %rd1, %rd13;
	ld.global.f64 	%fd16, [%rd14];
	mul.f64 	%fd162, %fd16, %fd15;
$L__BB1_7:
	setp.gt.u32 	%p6, %r2, 255;
	st.shared.f64 	[%r3], %fd162;
	bar.sync 	0;
	@%p6 bra 	$L__BB1_9;
	ld.shared.f64 	%fd17, [%r3+2048];
	ld.shared.f64 	%fd18, [%r3];
	add.f64 	%fd19, %fd17, %fd18;
	st.shared.f64 	[%r3], %fd19;
$L__BB1_9:
	setp.gt.u32 	%p7, %r2, 127;
	bar.sync 	0;
	@%p7 bra 	$L__BB1_11;
	ld.shared.f64 	%fd20, [%r3+1024];
	ld.shared.f64 	%fd21, [%r3];
	add.f64 	%fd22, %fd20, %fd21;
	st.shared.f64 	[%r3], %fd22;
$L__BB1_11:
	setp.gt.u32 	%p8, %r2, 63;
	bar.sync 	0;
	@%p8 bra 	$L__BB1_13;
	ld.shared.f64 	%fd23, [%r3+512];
	ld.shared.f64 	%fd24, [%r3];
	add.f64 	%fd25, %fd23, %fd24;
	st.shared.f64 	[%r3], %fd25;
$L__BB1_13:
	setp.gt.u32 	%p9, %r2, 31;
	bar.sync 	0;
	@%p9 bra 	$L__BB1_15;
	ld.volatile.shared.f64 	%fd26, [%r3+256];
	ld.volatile.shared.f64 	%fd27, [%r3];
	add.f64 	%fd28, %fd26, %fd27;
	st.volatile.shared.f64 	[%r3], %fd28;
	ld.volatile.shared.f64 	%fd29, [%r3+128];
	ld.volatile.shared.f64 	%fd30, [%r3];
	add.f64 	%fd31, %fd29, %fd30;
	st.volatile.shared.f64 	[%r3], %fd31;
	ld.volatile.shared.f64 	%fd32, [%r3+64];
	ld.volatile.shared.f64 	%fd33, [%r3];
	add.f64 	%fd34, %fd32, %fd33;
	st.volatile.shared.f64 	[%r3], %fd34;
	ld.volatile.shared.f64 	%fd35, [%r3+32];
	ld.volatile.shared.f64 	%fd36, [%r3];
	add.f64 	%fd37, %fd35, %fd36;
	st.volatile.shared.f64 	[%r3], %fd37;
	ld.volatile.shared.f64 	%fd38, [%r3+16];
	ld.volatile.shared.f64 	%fd39, [%r3];
	add.f64 	%fd40, %fd38, %fd39;
	st.volatile.shared.f64 	[%r3], %fd40;
	ld.volatile.shared.f64 	%fd41, [%r3+8];
	ld.volatile.shared.f64 	%fd42, [%r3];
	add.f64 	%fd43, %fd41, %fd42;
	st.volatile.shared.f64 	[%r3], %fd43;
$L__BB1_15:
	setp.ne.s32 	%p10, %r2, 0;
	bar.sync 	0;
	@%p10 bra 	$L__BB1_17;
	ld.shared.f64 	%fd44, [_ZZ13updateRowNextPdiiiS_E13sharedResults];
	ld.shared.f64 	%fd45, [_ZZ13updateRowNextPdiiiS_E16sharedResultsAcc];
	add.f64 	%fd46, %fd44, %fd45;
	st.shared.f64 	[_ZZ13updateRowNextPdiiiS_E16sharedResultsAcc], %fd46;
$L__BB1_17:
	setp.ge.u32 	%p11, %r125, %r89;
	mov.f64 	%fd163, 0d0000000000000000;
	@%p11 bra 	$L__BB1_19;
	mul.wide.u32 	%rd15, %r124, 8;
	add.s64 	%rd16, %rd1, %rd15;
	ld.global.f64 	%fd48, [%rd16];
	st.shared.f64 	[%r8], %fd48;
	mul.wide.u32 	%rd17, %r123, 8;
	add.s64 	%rd18, %rd1, %rd17;
	ld.global.f64 	%fd49, [%rd18];
	mul.f64 	%fd163, %fd49, %fd48;
$L__BB1_19:
	st.shared.f64 	[%r3], %fd163;
	bar.sync 	0;
	@%p6 bra 	$L__BB1_21;
	ld.shared.f64 	%fd50, [%r3+2048];
	ld.shared.f64 	%fd51, [%r3];
	add.f64 	%fd52, %fd50, %fd51;
	st.shared.f64 	[%r3], %fd52;
$L__BB1_21:
	bar.sync 	0;
	@%p7 bra 	$L__BB1_23;
	ld.shared.f64 	%fd53, [%r3+1024];
	ld.shared.f64 	%fd54, [%r3];
	add.f64 	%fd55, %fd53, %fd54;
	st.shared.f64 	[%r3], %fd55;
$L__BB1_23:
	bar.sync 	0;
	@%p8 bra 	$L__BB1_25;
	ld.shared.f64 	%fd56, [%r3+512];
	ld.shared.f64 	%fd57, [%r3];
	add.f64 	%fd58, %fd56, %fd57;
	st.shared.f64 	[%r3], %fd58;
$L__BB1_25:
	bar.sync 	0;
	@%p9 bra 	$L__BB1_27;
	ld.volatile.shared.f64 	%fd59, [%r3+256];
	ld.volatile.shared.f64 	%fd60, [%r3];
	add.f64 	%fd61, %fd59, %fd60;
	st.volatile.shared.f64 	[%r3], %fd61;
	ld.volatile.shared.f64 	%fd62, [%r3+128];
	ld.volatile.shared.f64 	%fd63, [%r3];
	add.f64 	%fd64, %fd62, %fd63;
	st.volatile.shared.f64 	[%r3], %fd64;
	ld.volatile.shared.f64 	%fd65, [%r3+64];
	ld.volatile.shared.f64 	%fd66, [%r3];
	add.f64 	%fd67, %fd65, %fd66;
	st.volatile.shared.f64 	[%r3], %fd67;
	ld.volatile.shared.f64 	%fd68, [%r3+32];
	ld.volatile.shared.f64 	%fd69, [%r3];
	add.f64 	%fd70, %fd68, %fd69;
	st.volatile.shared.f64 	[%r3], %fd70;
	ld.volatile.shared.f64 	%fd71, [%r3+16];
	ld.volatile.shared.f64 	%fd72, [%r3];
	add.f64 	%fd73, %fd71, %fd72;
	st.volatile.shared.f64 	[%r3], %fd73;
	ld.volatile.shared.f64 	%fd74, [%r3+8];
	ld.volatile.shared.f64 	%fd75, [%r3];
	add.f64 	%fd76, %fd74, %fd75;
	st.volatile.shared.f64 	[%r3], %fd76;
$L__BB1_27:
	bar.sync 	0;
	@%p10 bra 	$L__BB1_29;
	ld.shared.f64 	%fd77, [_ZZ13updateRowNextPdiiiS_E13sharedResults];
	ld.shared.f64 	%fd78, [_ZZ13updateRowNextPdiiiS_E16sharedResultsAcc];
	add.f64 	%fd79, %fd77, %fd78;
	st.shared.f64 	[_ZZ13updateRowNextPdiiiS_E16sharedResultsAcc], %fd79;
$L__BB1_29:
	mov.b64 	%rd19, 0;
	st.shared.u64 	[%r3], %rd19;
	add.s32 	%r128, %r128, 2;
	add.s32 	%r127, %r127, %r13;
	add.s32 	%r126, %r126, %r13;
	add.s32 	%r125, %r125, %r13;
	add.s32 	%r124, %r124, %r13;
	add.s32 	%r123, %r123, %r13;
	add.s32 	%r122, %r122, %r13;
	setp.ne.s32 	%p17, %r128, 0;
	@%p17 bra 	$L__BB1_5;
$L__BB1_30:
	and.b32  	%r103, %r6, 1;
	setp.eq.b32 	%p18, %r103, 1;
	not.pred 	%p19, %p18;
	@%p19 bra 	$L__BB1_44;
	mad.lo.s32 	%r104, %r129, %r7, %r87;
	add.s32 	%r33, %r104, %r2;
	setp.ge.u32 	%p20, %r33, %r89;
	mov.f64 	%fd164, 0d0000000000000000;
	@%p20 bra 	$L__BB1_33;
	add.s32 	%r105, %r33, %r1;
	mul.wide.u32 	%rd20, %r105, 8;
	add.s64 	%rd21, %rd1, %rd20;
	ld.global.f64 	%fd81, [%rd21];
	st.shared.f64 	[%r8], %fd81;
	add.s32 	%r106, %r105, %r89;
	mul.wide.u32 	%rd22, %r106, 8;
	add.s64 	%rd23, %rd1, %rd22;
	ld.global.f64 	%fd82, [%rd23];
	mul.f64 	%fd164, %fd82, %fd81;
$L__BB1_33:
	setp.gt.u32 	%p21, %r2, 255;
	st.shared.f64 	[%r3], %fd164;
	bar.sync 	0;
	@%p21 bra 	$L__BB1_35;
	ld.shared.f64 	%fd83, [%r3+2048];
	ld.shared.f64 	%fd84, [%r3];
	add.f64 	%fd85, %fd83, %fd84;
	st.shared.f64 	[%r3], %fd85;
$L__BB1_35:
	setp.gt.u32 	%p22, %r2, 127;
	bar.sync 	0;
	@%p22 bra 	$L__BB1_37;
	ld.shared.f64 	%fd86, [%r3+1024];
	ld.shared.f64 	%fd87, [%r3];
	add.f64 	%fd88, %fd86, %fd87;
	st.shared.f64 	[%r3], %fd88;
$L__BB1_37:
	setp.gt.u32 	%p23, %r2, 63;
	bar.sync 	0;
	@%p23 bra 	$L__BB1_39;
	ld.shared.f64 	%fd89, [%r3+512];
	ld.shared.f64 	%fd90, [%r3];
	add.f64 	%fd91, %fd89, %fd90;
	st.shared.f64 	[%r3], %fd91;
$L__BB1_39:
	setp.gt.u32 	%p24, %r2, 31;
	bar.sync 	0;
	@%p24 bra 	$L__BB1_41;
	ld.volatile.shared.f64 	%fd92, [%r3+256];
	ld.volatile.shared.f64 	%fd93, [%r3];
	add.f64 	%fd94, %fd92, %fd93;
	st.volatile.shared.f64 	[%r3], %fd94;
	ld.volatile.shared.f64 	%fd95, [%r3+128];
	ld.volatile.shared.f64 	%fd96, [%r3];
	add.f64 	%fd97, %fd95, %fd96;
	st.volatile.shared.f64 	[%r3], %fd97;
	ld.volatile.shared.f64 	%fd98, [%r3+64];
	ld.volatile.shared.f64 	%fd99, [%r3];
	add.f64 	%fd100, %fd98, %fd99;
	st.volatile.shared.f64 	[%r3], %fd100;
	ld.volatile.shared.f64 	%fd101, [%r3+32];
	ld.volatile.shared.f64 	%fd102, [%r3];
	add.f64 	%fd103, %fd101, %fd102;
	st.volatile.shared.f64 	[%r3], %fd103;
	ld.volatile.shared.f64 	%fd104, [%r3+16];
	ld.volatile.shared.f64 	%fd105, [%r3];
	add.f64 	%fd106, %fd104, %fd105;
	st.volatile.shared.f64 	[%r3], %fd106;
	ld.volatile.shared.f64 	%fd107, [%r3+8];
	ld.volatile.shared.f64 	%fd108, [%r3];
	add.f64 	%fd109, %fd107, %fd108;
	st.volatile.shared.f64 	[%r3], %fd109;
$L__BB1_41:
	setp.ne.s32 	%p25, %r2, 0;
	bar.sync 	0;
	@%p25 bra 	$L__BB1_43;
	ld.shared.f64 	%fd110, [_ZZ13updateRowNextPdiiiS_E13sharedResults];
	ld.shared.f64 	%fd111, [_ZZ13updateRowNextPdiiiS_E16sharedResultsAcc];
	add.f64 	%fd112, %fd110, %fd111;
	st.shared.f64 	[_ZZ13updateRowNextPdiiiS_E16sharedResultsAcc], %fd112;
$L__BB1_43:
	mov.b64 	%rd24, 0;
	st.shared.u64 	[%r3], %rd24;
$L__BB1_44:
	bar.sync 	0;
	setp.ne.s32 	%p26, %r2, 0;
	@%p26 bra 	$L__BB1_47;
	mul.wide.s32 	%rd25, %r89, 8;
	add.s64 	%rd4, %rd3, %rd25;
	ld.global.f64 	%fd8, [%rd4];
	ld.global.f64 	%fd9, [%rd2];
	ld.shared.f64 	%fd113, [_ZZ13updateRowNextPdiiiS_E16sharedResultsAcc];
	fma.rn.f64 	%fd10, %fd8, %fd9, %fd113;
	st.shared.f64 	[_ZZ13updateRowNextPdiiiS_E16sharedResultsAcc], %fd10;
	setp.eq.f64 	%p27, %fd10, 0d0000000000000000;
	@%p27 bra 	$L__BB1_88;
	rcp.rn.f64 	%fd114, %fd1;
	mul.f64 	%fd115, %fd114, %fd10;
	st.shared.f64 	[_ZZ13updateRowNextPdiiiS_E16sharedResultsAcc], %fd115;
	fma.rn.f64 	%fd116, %fd115, %fd9, %fd8;
	st.global.f64 	[%rd4], %fd116;
$L__BB1_47:
	setp.lt.s32 	%p28, %r5, 512;
	bar.sync 	0;
	@%p28 bra 	$L__BB1_88;
	mov.u32 	%r34, %ntid.x;
	add.s32 	%r35, %r87, %r2;
	ld.shared.f64 	%fd11, [_ZZ13updateRowNextPdiiiS_E16sharedResultsAcc];
	add.s32 	%r108, %r6, -1;
	and.b32  	%r36, %r6, 7;
	setp.lt.u32 	%p29, %r108, 7;
	mov.b32 	%r141, 0;
	@%p29 bra 	$L__BB1_67;
	and.b32  	%r141, %r6, 4194296;
	neg.s32 	%r139, %r141;
	add.s32 	%r109, %r2, %r34;
	add.s32 	%r110, %r109, %r87;
	add.s32 	%r138, %r110, %r1;
	shl.b32 	%r40, %r34, 3;
	add.s32 	%r131, %r35, %r1;
	shl.b32 	%r111, %r34, 1;
	add.s32 	%r137, %r131, %r111;
	mad.lo.s32 	%r136, %r34, 3, %r131;
	shl.b32 	%r112, %r34, 2;
	add.s32 	%r135, %r131, %r112;
	mad.lo.s32 	%r134, %r34, 5, %r131;
	mad.lo.s32 	%r133, %r34, 6, %r131;
	mad.lo.s32 	%r132, %r34, 7, %r131;
	mul.wide.s32 	%rd28, %r89, 8;
	mov.u32 	%r130, %r35;
$L__BB1_50:
	.pragma "nounroll";
	setp.ge.s32 	%p30, %r130, %r89;
	@%p30 bra 	$L__BB1_52;
	mul.wide.s32 	%rd26, %r131, 8;
	add.s64 	%rd27, %rd1, %rd26;
	ld.global.f64 	%fd117, [%rd27];
	add.s64 	%rd29, %rd27, %rd28;
	ld.global.f64 	%fd118, [%rd29];
	fma.rn.f64 	%fd119, %fd11, %fd117, %fd118;
	st.global.f64 	[%rd29], %fd119;
$L__BB1_52:
	add.s32 	%r58, %r34, %r130;
	setp.ge.s32 	%p31, %r58, %r89;
	@%p31 bra 	$L__BB1_54;
	mul.wide.s32 	%rd30, %r138, 8;
	add.s64 	%rd31, %rd1, %rd30;
	ld.global.f64 	%fd120, [%rd31];
	add.s64 	%rd33, %rd31, %rd28;
	ld.global.f64 	%fd121, [%rd33];
	fma.rn.f64 	%fd122, %fd11, %fd120, %fd121;
	st.global.f64 	[%rd33], %fd122;
$L__BB1_54:
	add.s32 	%r59, %r34, %r58;
	setp.ge.s32 	%p32, %r59, %r89;
	@%p32 bra 	$L__BB1_56;
	mul.wide.s32 	%rd34, %r137, 8;
	add.s64 	%rd35, %rd1, %rd34;
	ld.global.f64 	%fd123, [%rd35];
	add.s64 	%rd37, %rd35, %rd28;
	ld.global.f64 	%fd124, [%rd37];
	fma.rn.f64 	%fd125, %fd11, %fd123, %fd124;
	st.global.f64 	[%rd37], %fd125;
$L__BB1_56:
	add.s32 	%r60, %r34, %r59;
	setp.ge.s32 	%p33, %r60, %r89;
	@%p33 bra 	$L__BB1_58;
	mul.wide.s32 	%rd38, %r136, 8;
	add.s64 	%rd39, %rd1, %rd38;
	ld.global.f64 	%fd126, [%rd39];
	mul.wide.s32 	%rd40, %r89, 8;
	add.s64 	%rd41, %rd39, %rd40;
	ld.global.f64 	%fd127, [%rd41];
	fma.rn.f64 	%fd128, %fd11, %fd126, %fd127;
	st.global.f64 	[%rd41], %fd128;
$L__BB1_58:
	add.s32 	%r61, %r34, %r60;
	setp.ge.s32 	%p34, %r61, %r89;
	@%p34 bra 	$L__BB1_60;
	mul.wide.s32 	%rd42, %r135, 8;
	add.s64 	%rd43, %rd1, %rd42;
	ld.global.f64 	%fd129, [%rd43];
	mul.wide.s32 	%rd44, %r89, 8;
	add.s64 	%rd45, %rd43, %rd44;
	ld.global.f64 	%fd130, [%rd45];
	fma.rn.f64 	%fd131, %fd11, %fd129, %fd130;
	st.global.f64 	[%rd45], %fd131;
$L__BB1_60:
	add.s32 	%r62, %r34, %r61;
	setp.ge.s32 	%p35, %r62, %r89;
	@%p35 bra 	$L__BB1_62;
	mul.wide.s32 	%rd46, %r134, 8;
	add.s64 	%rd47, %rd1, %rd46;
	ld.global.f64 	%fd132, [%rd47];
	mul.wide.s32 	%rd48, %r89, 8;
	add.s64 	%rd49, %rd47, %rd48;
	ld.global.f64 	%fd133, [%rd49];
	fma.rn.f64 	%fd134, %fd11, %fd132, %fd133;
	st.global.f64 	[%rd49], %fd134;
$L__BB1_62:
	add.s32 	%r63, %r34, %r62;
	setp.ge.s32 	%p36, %r63, %r89;
	@%p36 bra 	$L__BB1_64;
	mul.wide.s32 	%rd50, %r133, 8;
	add.s64 	%rd51, %rd1, %rd50;
	ld.global.f64 	%fd135, [%rd51];
	mul.wide.s32 	%rd52, %r89, 8;
	add.s64 	%rd53, %rd51, %rd52;
	ld.global.f64 	%fd136, [%rd53];
	fma.rn.f64 	%fd137, %fd11, %fd135, %fd136;
	st.global.f64 	[%rd53], %fd137;
$L__BB1_64:
	add.s32 	%r113, %r34, %r63;
	setp.ge.s32 	%p37, %r113, %r89;
	@%p37 bra 	$L__BB1_66;
	mul.wide.s32 	%rd54, %r132, 8;
	add.s64 	%rd55, %rd1, %rd54;
	ld.global.f64 	%fd138, [%rd55];
	mul.wide.s32 	%rd56, %r89, 8;
	add.s64 	%rd57, %rd55, %rd56;
	ld.global.f64 	%fd139, [%rd57];
	fma.rn.f64 	%fd140, %fd11, %fd138, %fd139;
	st.global.f64 	[%rd57], %fd140;
$L__BB1_66:
	add.s32 	%r139, %r139, 8;
	add.s32 	%r138, %r138, %r40;
	add.s32 	%r137, %r137, %r40;
	add.s32 	%r136, %r136, %r40;
	add.s32 	%r135, %r135, %r40;
	add.s32 	%r134, %r134, %r40;
	add.s32 	%r133, %r133, %r40;
	add.s32 	%r132, %r132, %r40;
	add.s32 	%r131, %r131, %r40;
	add.s32 	%r130, %r130, %r40;
	setp.ne.s32 	%p38, %r139, 0;
	@%p38 bra 	$L__BB1_50;
$L__BB1_67:
	setp.eq.s32 	%p39, %r36, 0;
	@%p39 bra 	$L__BB1_88;
	and.b32  	%r75, %r6, 3;
	setp.lt.u32 	%p40, %r36, 4;
	@%p40 bra 	$L__BB1_78;
	mad.lo.s32 	%r76, %r141, %r34, %r35;
	setp.ge.s32 	%p41, %r76, %r89;
	@%p41 bra 	$L__BB1_71;
	add.s32 	%r114, %r76, %r1;
	mul.wide.s32 	%rd58, %r114, 8;
	add.s64 	%rd59, %rd1, %rd58;
	ld.global.f64 	%fd141, [%rd59];
	mul.wide.s32 	%rd60, %r89, 8;
	add.s64 	%rd61, %rd59, %rd60;
	ld.global.f64 	%fd142, [%rd61];
	fma.rn.f64 	%fd143, %fd11, %fd141, %fd142;
	st.global.f64 	[%rd61], %fd143;
$L__BB1_71:
	add.s32 	%r77, %r76, %r34;
	setp.ge.s32 	%p42, %r77, %r89;
	@%p42 bra 	$L__BB1_73;
	add.s32 	%r115, %r77, %r1;
	mul.wide.s32 	%rd62, %r115, 8;
	add.s64 	%rd63, %rd1, %rd62;
	ld.global.f64 	%fd144, [%rd63];
	mul.wide.s32 	%rd64, %r89, 8;
	add.s64 	%rd65, %rd63, %rd64;
	ld.global.f64 	%fd145, [%rd65];
	fma.rn.f64 	%fd146, %fd11, %fd144, %fd145;
	st.global.f64 	[%rd65], %fd146;
$L__BB1_73:
	add.s32 	%r78, %r77, %r34;
	setp.ge.s32 	%p43, %r78, %r89;
	@%p43 bra 	$L__BB1_75;
	add.s32 	%r116, %r78, %r1;
	mul.wide.s32 	%rd66, %r116, 8;
	add.s64 	%rd67, %rd1, %rd66;
	ld.global.f64 	%fd147, [%rd67];
	mul.wide.s32 	%rd68, %r89, 8;
	add.s64 	%rd69, %rd67, %rd68;
	ld.global.f64 	%fd148, [%rd69];
	fma.rn.f64 	%fd149, %fd11, %fd147, %fd148;
	st.global.f64 	[%rd69], %fd149;
$L__BB1_75:
	add.s32 	%r79, %r78, %r34;
	setp.ge.s32 	%p44, %r79, %r89;
	@%p44 bra 	$L__BB1_77;
	add.s32 	%r117, %r79, %r1;
	mul.wide.s32 	%rd70, %r117, 8;
	add.s64 	%rd71, %rd1, %rd70;
	ld.global.f64 	%fd150, [%rd71];
	mul.wide.s32 	%rd72, %r89, 8;
	add.s64 	%rd73, %rd71, %rd72;
	ld.global.f64 	%fd151, [%rd73];
	fma.rn.f64 	%fd152, %fd11, %fd150, %fd151;
	st.global.f64 	[%rd73], %fd152;
$L__BB1_77:
	add.s32 	%r141, %r141, 4;
$L__BB1_78:
	setp.eq.s32 	%p45, %r75, 0;
	@%p45 bra 	$L__BB1_88;
	setp.eq.s32 	%p46, %r75, 1;
	@%p46 bra 	$L__BB1_85;
	mad.lo.s32 	%r82, %r141, %r34, %r35;
	setp.ge.s32 	%p47, %r82, %r89;
	@%p47 bra 	$L__BB1_82;
	add.s32 	%r118, %r82, %r1;
	mul.wide.s32 	%rd74, %r118, 8;
	add.s64 	%rd75, %rd1, %rd74;
	ld.global.f64 	%fd153, [%rd75];
	mul.wide.s32 	%rd76, %r89, 8;
	add.s64 	%rd77, %rd75, %rd76;
	ld.global.f64 	%fd154, [%rd77];
	fma.rn.f64 	%fd155, %fd11, %fd153, %fd154;
	st.global.f64 	[%rd77], %fd155;
$L__BB1_82:
	add.s32 	%r83, %r82, %r34;
	setp.ge.s32 	%p48, %r83, %r89;
	@%p48 bra 	$L__BB1_84;
	add.s32 	%r119, %r83, %r1;
	mul.wide.s32 	%rd78, %r119, 8;
	add.s64 	%rd79, %rd1, %rd78;
	ld.global.f64 	%fd156, [%rd79];
	mul.wide.s32 	%rd80, %r89, 8;
	add.s64 	%rd81, %rd79, %rd80;
	ld.global.f64 	%fd157, [%rd81];
	fma.rn.f64 	%fd158, %fd11, %fd156, %fd157;
	st.global.f64 	[%rd81], %fd158;
$L__BB1_84:
	add.s32 	%r141, %r141, 2;
$L__BB1_85:
	and.b32  	%r120, %r6, 1;
	setp.eq.b32 	%p49, %r120, 1;
	not.pred 	%p50, %p49;
	@%p50 bra 	$L__BB1_88;
	mad.lo.s32 	%r86, %r141, %r34, %r35;
	setp.ge.s32 	%p51, %r86, %r89;
	@%p51 bra 	$L__BB1_88;
	add.s32 	%r121, %r86, %r1;
	mul.wide.s32 	%rd82, %r121, 8;
	add.s64 	%rd83, %rd1, %rd82;
	ld.global.f64 	%fd159, [%rd83];
	mul.wide.s32 	%rd84, %r89, 8;
	add.s64 	%rd85, %rd83, %rd84;
	ld.global.f64 	%fd160, [%rd85];
	fma.rn.f64 	%fd161, %fd11, %fd159, %fd160;
	st.global.f64 	[%rd85], %fd161;
$L__BB1_88:
	ret;

}
	// .globl	_Z12updateMatrixPdiiiS_
.visible .entry _Z12updateMatrixPdiiiS_(
	.param .u64 .ptr .align 1 _Z12updateMatrixPdiiiS__param_0,
	.param .u32 _Z12updateMatrixPdiiiS__param_1,
	.param .u32 _Z12updateMatrixPdiiiS__param_2,
	.param .u32 _Z12updateMatrixPdiiiS__param_3,
	.param .u64 .ptr .align 1 _Z12updateMatrixPdiiiS__param_4
)
{
	.reg .pred 	%p<55>;
	.reg .b32 	%r<254>;
	.reg .b64 	%rd<91>;
	.reg .b64 	%fd<164>;
	// demoted variable
	.shared .align 8 .b8 _ZZ12updateMatrixPdiiiS_E11sharedPivot[1024];
	// demoted variable
	.shared .align 8 .b8 _ZZ12updateMatrixPdiiiS_E13sharedResults[8192];
	// demoted variable
	.shared .align 8 .b8 _ZZ12updateMatrixPdiiiS_E16sharedResultsAcc[64];
	ld.param.u64 	%rd4, [_Z12updateMatrixPdiiiS__param_0];
	ld.param.u32 	%r111, [_Z12updateMatrixPdiiiS__param_1];
	ld.param.u32 	%r112, [_Z12updateMatrixPdiiiS__param_2];
	ld.param.u32 	%r113, [_Z12updateMatrixPdiiiS__param_3];
	ld.param.u64 	%rd3, [_Z12updateMatrixPdiiiS__param_4];
	cvta.to.global.u64 	%rd1, %rd4;
	cvta.to.global.u64 	%rd5, %rd3;
	add.s32 	%r1, %r111, -1;
	mul.wide.s32 	%rd6, %r1, 8;
	add.s64 	%rd7, %rd5, %rd6;
	ld.global.f64 	%fd11, [%rd7];
	mul.lo.s32 	%r2, %r113, %r1;
	add.s32 	%r114, %r1, %r2;
	mul.wide.s32 	%rd8, %r114, 8;
	add.s64 	%rd9, %rd1, %rd8;
	ld.global.f64 	%fd12, [%rd9];
	mul.f64 	%fd1, %fd11, %fd12;
	setp.ge.f64 	%p1, %fd1, 0d0000000000000000;
	@%p1 bra 	$L__BB2_82;
	ld.param.u32 	%r219, [_Z12updateMatrixPdiiiS__param_1];
	mov.u32 	%r3, %tid.y;
	shl.b32 	%r115, %r3, 10;
	mov.u32 	%r116, _ZZ12updateMatrixPdiiiS_E13sharedResults;
	add.s32 	%r4, %r116, %r115;
	mov.u32 	%r5, %tid.x;
	shl.b32 	%r117, %r5, 3;
	add.s32 	%r6, %r4, %r117;
	mov.b64 	%rd10, 0;
	st.shared.u64 	[%r6], %rd10;
	shl.b32 	%r118, %r3, 3;
	mov.u32 	%r119, _ZZ12updateMatrixPdiiiS_E16sharedResultsAcc;
	add.s32 	%r7, %r119, %r118;
	st.shared.u64 	[%r7], %rd10;
	mov.u32 	%r120, %ctaid.y;
	mov.u32 	%r121, %ntid.y;
	mad.lo.s32 	%r122, %r120, %r121, %r3;
	add.s32 	%r123, %r122, %r219;
	add.s32 	%r8, %r123, 1;
	setp.ge.s32 	%p2, %r8, %r112;
	@%p2 bra 	$L__BB2_82;
	ld.param.u32 	%r220, [_Z12updateMatrixPdiiiS__param_1];
	sub.s32 	%r9, %r113, %r220;
	add.s32 	%r10, %r9, 127;
	shr.s32 	%r124, %r10, 31;
	shr.u32 	%r125, %r124, 25;
	add.s32 	%r126, %r10, %r125;
	shr.s32 	%r11, %r126, 7;
	setp.lt.s32 	%p3, %r10, 128;
	@%p3 bra 	$L__BB2_38;
	add.s32 	%r128, %r9, -1;
	setp.lt.u32 	%p4, %r128, 128;
	mov.b32 	%r232, 0;
	@%p4 bra 	$L__BB2_26;
	ld.param.u32 	%r221, [_Z12updateMatrixPdiiiS__param_1];
	and.b32  	%r232, %r11, 16777214;
	neg.s32 	%r231, %r232;
	add.s32 	%r225, %r5, %r221;
	add.s32 	%r230, %r225, %r2;
	mul.lo.s32 	%r130, %r8, %r113;
	add.s32 	%r229, %r225, %r130;
	mov.u32 	%r131, %ntid.x;
	add.s32 	%r228, %r225, %r131;
	add.s32 	%r227, %r228, %r130;
	add.s32 	%r226, %r228, %r2;
$L__BB2_5:
	.pragma "nounroll";
	setp.ne.s32 	%p5, %r3, 0;
	setp.ge.u32 	%p6, %r225, %r113;
	or.pred  	%p7, %p5, %p6;
	@%p7 bra 	$L__BB2_7;
	mul.wide.u32 	%rd11, %r230, 8;
	add.s64 	%rd12, %rd1, %rd11;
	ld.global.f64 	%fd13, [%rd12];
	shl.b32 	%r132, %r5, 3;
	mov.u32 	%r133, _ZZ12updateMatrixPdiiiS_E11sharedPivot;
	add.s32 	%r134, %r133, %r132;
	st.shared.f64 	[%r134], %fd13;
$L__BB2_7:
	bar.sync 	0;
	mov.f64 	%fd161, 0d0000000000000000;
	@%p6 bra 	$L__BB2_9;
	mul.wide.u32 	%rd13, %r229, 8;
	add.s64 	%rd14, %rd1, %rd13;
	ld.global.f64 	%fd15, [%rd14];
	shl.b32 	%r135, %r5, 3;
	mov.u32 	%r136, _ZZ12updateMatrixPdiiiS_E11sharedPivot;
	add.s32 	%r137, %r136, %r135;
	ld.shared.f64 	%fd16, [%r137];
	mul.f64 	%fd161, %fd15, %fd16;
$L__BB2_9:
	setp.gt.u32 	%p9, %r5, 63;
	st.shared.f64 	[%r6], %fd161;
	bar.sync 	0;
	@%p9 bra 	$L__BB2_11;
	ld.shared.f64 	%fd17, [%r6+512];
	ld.shared.f64 	%fd18, [%r6];
	add.f64 	%fd19, %fd17, %fd18;
	st.shared.f64 	[%r6], %fd19;
$L__BB2_11:
	setp.gt.u32 	%p10, %r5, 31;
	bar.sync 	0;
	@%p10 bra 	$L__BB2_13;
	ld.volatile.shared.f64 	%fd20, [%r6+256];
	ld.volatile.shared.f64 	%fd21, [%r6];
	add.f64 	%fd22, %fd20, %fd21;
	st.volatile.shared.f64 	[%r6], %fd22;
	ld.volatile.shared.f64 	%fd23, [%r6+128];
	ld.volatile.shared.f64 	%fd24, [%r6];
	add.f64 	%fd25, %fd23, %fd24;
	st.volatile.shared.f64 	[%r6], %fd25;
	ld.volatile.shared.f64 	%fd26, [%r6+64];
	ld.volatile.shared.f64 	%fd27, [%r6];
	add.f64 	%fd28, %fd26, %fd27;
	st.volatile.shared.f64 	[%r6], %fd28;
	ld.volatile.shared.f64 	%fd29, [%r6+32];
	ld.volatile.shared.f64 	%fd30, [%r6];
	add.f64 	%fd31, %fd29, %fd30;
	st.volatile.shared.f64 	[%r6], %fd31;
	ld.volatile.shared.f64 	%fd32, [%r6+16];
	ld.volatile.shared.f64 	%fd33, [%r6];
	add.f64 	%fd34, %fd32, %fd33;
	st.volatile.shared.f64 	[%r6], %fd34;
	ld.volatile.shared.f64 	%fd35, [%r6+8];
	ld.volatile.shared.f64 	%fd36, [%r6];
	add.f64 	%fd37, %fd35, %fd36;
	st.volatile.shared.f64 	[%r6], %fd37;
$L__BB2_13:
	setp.ne.s32 	%p11, %r5, 0;
	bar.sync 	0;
	@%p11 bra 	$L__BB2_15;
	ld.shared.f64 	%fd38, [%r4];
	ld.shared.f64 	%fd39, [%r7];
	add.f64 	%fd40, %fd38, %fd39;
	st.shared.f64 	[%r7], %fd40;
$L__BB2_15:
	setp.ne.s32 	%p12, %r3, 0;
	mov.b64 	%rd15, 0;
	st.shared.u64 	[%r6], %rd15;
	bar.sync 	0;
	setp.ge.u32 	%p13, %r228, %r113;
	or.pred  	%p14, %p12, %p13;
	@%p14 bra 	$L__BB2_17;
	mul.wide.u32 	%rd16, %r226, 8;
	add.s64 	%rd17, %rd1, %rd16;
	ld.global.f64 	%fd41, [%rd17];
	shl.b32 	%r138, %r5, 3;
	mov.u32 	%r139, _ZZ12updateMatrixPdiiiS_E11sharedPivot;
	add.s32 	%r140, %r139, %r138;
	st.shared.f64 	[%r140], %fd41;
$L__BB2_17:
	bar.sync 	0;
	mov.f64 	%fd162, 0d0000000000000000;
	@%p13 bra 	$L__BB2_19;
	mul.wide.u32 	%rd18, %r227, 8;
	add.s64 	%rd19, %rd1, %rd18;
	ld.global.f64 	%fd43, [%rd19];
	shl.b32 	%r141, %r5, 3;
	mov.u32 	%r142, _ZZ12updateMatrixPdiiiS_E11sharedPivot;
	add.s32 	%r143, %r142, %r141;
	ld.shared.f64 	%fd44, [%r143];
	mul.f64 	%fd162, %fd43, %fd44;
$L__BB2_19:
	setp.gt.u32 	%p16, %r5, 63;
	st.shared.f64 	[%r6], %fd162;
	bar.sync 	0;
	@%p16 bra 	$L__BB2_21;
	ld.shared.f64 	%fd45, [%r6+512];
	ld.shared.f64 	%fd46, [%r6];
	add.f64 	%fd47, %fd45, %fd46;
	st.shared.f64 	[%r6], %fd47;
$L__BB2_21:
	setp.gt.u32 	%p17, %r5, 31;
	bar.sync 	0;
	@%p17 bra 	$L__BB2_23;
	ld.volatile.shared.f64 	%fd48, [%r6+256];
	ld.volatile.shared.f64 	%fd49, [%r6];
	add.f64 	%fd50, %fd48, %fd49;
	st.volatile.shared.f64 	[%r6], %fd50;
	ld.volatile.shared.f64 	%fd51, [%r6+128];
	ld.volatile.shared.f64 	%fd52, [%r6];
	add.f64 	%fd53, %fd51, %fd52;
	st.volatile.shared.f64 	[%r6], %fd53;
	ld.volatile.shared.f64 	%fd54, [%r6+64];
	ld.volatile.shared.f64 	%fd55, [%r6];
	add.f64 	%fd56, %fd54, %fd55;
	st.volatile.shared.f64 	[%r6], %fd56;
	ld.volatile.shared.f64 	%fd57, [%r6+32];
	ld.volatile.shared.f64 	%fd58, [%r6];
	add.f64 	%fd59, %fd57, %fd58;
	st.volatile.shared.f64 	[%r6], %fd59;
	ld.volatile.shared.f64 	%fd60, [%r6+16];
	ld.volatile.shared.f64 	%fd61, [%r6];
	add.f64 	%fd62, %fd60, %fd61;
	st.volatile.shared.f64 	[%r6], %fd62;
	ld.volatile.shared.f64 	%fd63, [%r6+8];
	ld.volatile.shared.f64 	%fd64, [%r6];
	add.f64 	%fd65, %fd63, %fd64;
	st.volatile.shared.f64 	[%r6], %fd65;
$L__BB2_23:
	setp.ne.s32 	%p18, %r5, 0;
	bar.sync 	0;
	@%p18 bra 	$L__BB2_25;
	ld.shared.f64 	%fd66, [%r4];
	ld.shared.f64 	%fd67, [%r7];
	add.f64 	%fd68, %fd66, %fd67;
	st.shared.f64 	[%r7], %fd68;
$L__BB2_25:
	mov.b64 	%rd20, 0;
	st.shared.u64 	[%r6], %rd20;
	bar.sync 	0;
	add.s32 	%r231, %r231, 2;
	shl.b32 	%r145, %r131, 1;
	add.s32 	%r230, %r230, %r145;
	add.s32 	%r229, %r229, %r145;
	add.s32 	%r228, %r228, %r145;
	add.s32 	%r227, %r227, %r145;
	add.s32 	%r226, %r226, %r145;
	add.s32 	%r225, %r225, %r145;
	setp.ne.s32 	%p19, %r231, 0;
	@%p19 bra 	$L__BB2_5;
$L__BB2_26:
	and.b32  	%r146, %r11, 1;
	setp.eq.b32 	%p20, %r146, 1;
	not.pred 	%p21, %p20;
	@%p21 bra 	$L__BB2_38;
	ld.param.u32 	%r222, [_Z12updateMatrixPdiiiS__param_1];
	shl.b32 	%r147, %r5, 3;
	mov.u32 	%r148, _ZZ12updateMatrixPdiiiS_E11sharedPivot;
	add.s32 	%r35, %r148, %r147;
	setp.ne.s32 	%p22, %r3, 0;
	mov.u32 	%r149, %ntid.x;
	mad.lo.s32 	%r150, %r232, %r149, %r222;
	add.s32 	%r36, %r150, %r5;
	setp.ge.u32 	%p23, %r36, %r113;
	or.pred  	%p24, %p22, %p23;
	@%p24 bra 	$L__BB2_29;
	add.s32 	%r151, %r36, %r2;
	mul.wide.u32 	%rd21, %r151, 8;
	add.s64 	%rd22, %rd1, %rd21;
	ld.global.f64 	%fd69, [%rd22];
	st.shared.f64 	[%r35], %fd69;
$L__BB2_29:
	setp.ge.u32 	%p25, %r36, %r113;
	bar.sync 	0;
	mov.f64 	%fd163, 0d0000000000000000;
	@%p25 bra 	$L__BB2_31;
	mad.lo.s32 	%r152, %r8, %r113, %r36;
	mul.wide.u32 	%rd23, %r152, 8;
	add.s64 	%rd24, %rd1, %rd23;
	ld.global.f64 	%fd71, [%rd24];
	ld.shared.f64 	%fd72, [%r35];
	mul.f64 	%fd163, %fd71, %fd72;
$L__BB2_31:
	setp.gt.u32 	%p26, %r5, 63;
	st.shared.f64 	[%r6], %fd163;
	bar.sync 	0;
	@%p26 bra 	$L__BB2_33;
	ld.shared.f64 	%fd73, [%r6+512];
	ld.shared.f64 	%fd74, [%r6];
	add.f64 	%fd75, %fd73, %fd74;
	st.shared.f64 	[%r6], %fd75;
$L__BB2_33:
	setp.gt.u32 	%p27, %r5, 31;
	bar.sync 	0;
	@%p27 bra 	$L__BB2_35;
	ld.volatile.shared.f64 	%fd76, [%r6+256];
	ld.volatile.shared.f64 	%fd77, [%r6];
	add.f64 	%fd78, %fd76, %fd77;
	st.volatile.shared.f64 	[%r6], %fd78;
	ld.volatile.shared.f64 	%fd79, [%r6+128];
	ld.volatile.shared.f64 	%fd80, [%r6];
	add.f64 	%fd81, %fd79, %fd80;
	st.volatile.shared.f64 	[%r6], %fd81;
	ld.volatile.shared.f64 	%fd82, [%r6+64];
	ld.volatile.shared.f64 	%fd83, [%r6];
	add.f64 	%fd84, %fd82, %fd83;
	st.volatile.shared.f64 	[%r6], %fd84;
	ld.volatile.shared.f64 	%fd85, [%r6+32];
	ld.volatile.shared.f64 	%fd86, [%r6];
	add.f64 	%fd87, %fd85, %fd86;
	st.volatile.shared.f64 	[%r6], %fd87;
	ld.volatile.shared.f64 	%fd88, [%r6+16];
	ld.volatile.shared.f64 	%fd89, [%r6];
	add.f64 	%fd90, %fd88, %fd89;
	st.volatile.shared.f64 	[%r6], %fd90;
	ld.volatile.shared.f64 	%fd91, [%r6+8];
	ld.volatile.shared.f64 	%fd92, [%r6];
	add.f64 	%fd93, %fd91, %fd92;
	st.volatile.shared.f64 	[%r6], %fd93;
$L__BB2_35:
	setp.ne.s32 	%p28, %r5, 0;
	bar.sync 	0;
	@%p28 bra 	$L__BB2_37;
	ld.shared.f64 	%fd94, [%r4];
	ld.shared.f64 	%fd95, [%r7];
	add.f64 	%fd96, %fd94, %fd95;
	st.shared.f64 	[%r7], %fd96;
$L__BB2_37:
	mov.b64 	%rd25, 0;
	st.shared.u64 	[%r6], %rd25;
	bar.sync 	0;
$L__BB2_38:
	setp.ne.s32 	%p29, %r5, 0;
	@%p29 bra 	$L__BB2_41;
	ld.param.u64 	%rd90, [_Z12updateMatrixPdiiiS__param_4];
	mad.lo.s32 	%r153, %r8, %r113, %r1;
	mul.wide.s32 	%rd26, %r153, 8;
	add.s64 	%rd2, %rd1, %rd26;
	ld.global.f64 	%fd8, [%rd2];
	cvta.to.global.u64 	%rd27, %rd90;
	add.s64 	%rd29, %rd27, %rd6;
	ld.global.f64 	%fd9, [%rd29];
	ld.shared.f64 	%fd97, [%r7];
	fma.rn.f64 	%fd10, %fd8, %fd9, %fd97;
	st.shared.f64 	[%r7], %fd10;
	setp.eq.f64 	%p30, %fd10, 0d0000000000000000;
	@%p30 bra 	$L__BB2_82;
	rcp.rn.f64 	%fd98, %fd1;
	mul.f64 	%fd99, %fd98, %fd10;
	st.shared.f64 	[%r7], %fd99;
	fma.rn.f64 	%fd100, %fd99, %fd9, %fd8;
	st.global.f64 	[%rd2], %fd100;
$L__BB2_41:
	setp.lt.s32 	%p31, %r10, 128;
	bar.sync 	0;
	@%p31 bra 	$L__BB2_82;
	mov.u32 	%r37, %ntid.x;
	mul.lo.s32 	%r38, %r8, %r113;
	add.s32 	%r155, %r11, -1;
	setp.lt.u32 	%p32, %r155, 7;
	mov.b32 	%r252, 0;
	@%p32 bra 	$L__BB2_61;
	ld.param.u32 	%r223, [_Z12updateMatrixPdiiiS__param_1];
	and.b32  	%r156, %r11, 16777208;
	neg.s32 	%r250, %r156;
	add.s32 	%r157, %r5, %r37;
	add.s32 	%r158, %r157, %r223;
	add.s32 	%r249, %r158, %r2;
	add.s32 	%r248, %r158, %r38;
	add.s32 	%r233, %r223, %r5;
	add.s32 	%r235, %r233, %r2;
	shl.b32 	%r159, %r37, 1;
	add.s32 	%r247, %r235, %r159;
	add.s32 	%r234, %r233, %r38;
	add.s32 	%r246, %r234, %r159;
	mul.lo.s32 	%r160, %r37, 3;
	add.s32 	%r245, %r235, %r160;
	add.s32 	%r244, %r234, %r160;
	shl.b32 	%r161, %r37, 2;
	add.s32 	%r243, %r235, %r161;
	add.s32 	%r242, %r234, %r161;
	mul.lo.s32 	%r162, %r37, 5;
	add.s32 	%r241, %r235, %r162;
	add.s32 	%r240, %r234, %r162;
	mul.lo.s32 	%r163, %r37, 6;
	add.s32 	%r239, %r235, %r163;
	add.s32 	%r238, %r234, %r163;
	mul.lo.s32 	%r164, %r37, 7;
	add.s32 	%r237, %r235, %r164;
	add.s32 	%r236, %r234, %r164;
$L__BB2_44:
	.pragma "nounroll";
	setp.ge.s32 	%p33, %r233, %r113;
	@%p33 bra 	$L__BB2_46;
	ld.shared.f64 	%fd101, [%r7];
	mul.wide.s32 	%rd30, %r235, 8;
	add.s64 	%rd31, %rd1, %rd30;
	ld.global.f64 	%fd102, [%rd31];
	mul.wide.s32 	%rd32, %r234, 8;
	add.s64 	%rd33, %rd1, %rd32;
	ld.global.f64 	%fd103, [%rd33];
	fma.rn.f64 	%fd104, %fd101, %fd102, %fd103;
	st.global.f64 	[%rd33], %fd104;
$L__BB2_46:
	mov.u32 	%r165, %ntid.x;
	add.s32 	%r166, %r165, %r233;
	setp.ge.s32 	%p34, %r166, %r113;
	@%p34 bra 	$L__BB2_48;
	ld.shared.f64 	%fd105, [%r7];
	mul.wide.s32 	%rd34, %r249, 8;
	add.s64 	%rd35, %rd1, %rd34;
	ld.global.f64 	%fd106, [%rd35];
	mul.wide.s32 	%rd36, %r248, 8;
	add.s64 	%rd37, %rd1, %rd36;
	ld.global.f64 	%fd107, [%rd37];
	fma.rn.f64 	%fd108, %fd105, %fd106, %fd107;
	st.global.f64 	[%rd37], %fd108;
$L__BB2_48:
	mov.u32 	%r167, %ntid.x;
	add.s32 	%r168, %r167, %r233;
	add.s32 	%r169, %r167, %r168;
	setp.ge.s32 	%p35, %r169, %r113;
	@%p35 bra 	$L__BB2_50;
	ld.shared.f64 	%fd109, [%r7];
	mul.wide.s32 	%rd38, %r247, 8;
	add.s64 	%rd39, %rd1, %rd38;
	ld.global.f64 	%fd110, [%rd39];
	mul.wide.s32 	%rd40, %r246, 8;
	add.s64 	%rd41, %rd1, %rd40;
	ld.global.f64 	%fd111, [%rd41];
	fma.rn.f64 	%fd112, %fd109, %fd110, %fd111;
	st.global.f64 	[%rd41], %fd112;
$L__BB2_50:
	mov.u32 	%r170, %ntid.x;
	add.s32 	%r171, %r170, %r233;
	add.s32 	%r172, %r170, %r171;
	add.s32 	%r173, %r170, %r172;
	setp.ge.s32 	%p36, %r173, %r113;
	@%p36 bra 	$L__BB2_52;
	ld.shared.f64 	%fd113, [%r7];
	mul.wide.s32 	%rd42, %r245, 8;
	add.s64 	%rd43, %rd1, %rd42;
	ld.global.f64 	%fd114, [%rd43];
	mul.wide.s32 	%rd44, %r244, 8;
	add.s64 	%rd45, %rd1, %rd44;
	ld.global.f64 	%fd115, [%rd45];
	fma.rn.f64 	%fd116, %fd113, %fd114, %fd115;
	st.global.f64 	[%rd45], %fd116;
$L__BB2_52:
	mov.u32 	%r174, %ntid.x;
	add.s32 	%r175, %r174, %r233;
	add.s32 	%r176, %r174, %r175;
	add.s32 	%r177, %r174, %r176;
	add.s32 	%r178, %r174, %r177;
	setp.ge.s32 	%p37, %r178, %r113;
	@%p37 bra 	$L__BB2_54;
	ld.shared.f64 	%fd117, [%r7];
	mul.wide.s32 	%rd46, %r243, 8;
	add.s64 	%rd47, %rd1, %rd46;
	ld.global.f64 	%fd118, [%rd47];
	mul.wide.s32 	%rd48, %r242, 8;
	add.s64 	%rd49, %rd1, %rd48;
	ld.global.f64 	%fd119, [%rd49];
	fma.rn.f64 	%fd120, %fd117, %fd118, %fd119;
	st.global.f64 	[%rd49], %fd120;
$L__BB2_54:
	mov.u32 	%r179, %ntid.x;
	add.s32 	%r180, %r179, %r233;
	add.s32 	%r181, %r179, %r180;
	add.s32 	%r182, %r179, %r181;
	add.s32 	%r183, %r179, %r182;
	add.s32 	%r184, %r179, %r183;
	setp.ge.s32 	%p38, %r184, %r113;
	@%p38 bra 	$L__BB2_56;
	ld.shared.f64 	%fd121, [%r7];
	mul.wide.s32 	%rd50, %r241, 8;
	add.s64 	%rd51, %rd1, %rd50;
	ld.global.f64 	%fd122, [%rd51];
	mul.wide.s32 	%rd52, %r240, 8;
	add.s64 	%rd53, %rd1, %rd52;
	ld.global.f64 	%fd123, [%rd53];
	fma.rn.f64 	%fd124, %fd121, %fd122, %fd123;
	st.global.f64 	[%rd53], %fd124;
$L__BB2_56:
	mov.u32 	%r185, %ntid.x;
	add.s32 	%r186, %r185, %r233;
	add.s32 	%r187, %r185, %r186;
	add.s32 	%r188, %r185, %r187;
	add.s32 	%r189, %r185, %r188;
	add.s32 	%r190, %r185, %r189;
	add.s32 	%r191, %r185, %r190;
	setp.ge.s32 	%p39, %r191, %r113;
	@%p39 bra 	$L__BB2_58;
	ld.shared.f64 	%fd125, [%r7];
	mul.wide.s32 	%rd54, %r239, 8;
	add.s64 	%rd55, %rd1, %rd54;
	ld.global.f64 	%fd126, [%rd55];
	mul.wide.s32 	%rd56, %r238, 8;
	add.s64 	%rd57, %rd1, %rd56;
	ld.global.f64 	%fd127, [%rd57];
	fma.rn.f64 	%fd128, %fd125, %fd126, %fd127;
	st.global.f64 	[%rd57], %fd128;
$L__BB2_58:
	mov.u32 	%r192, %ntid.x;
	add.s32 	%r193, %r192, %r233;
	add.s32 	%r194, %r192, %r193;
	add.s32 	%r195, %r192, %r194;
	add.s32 	%r196, %r192, %r195;
	add.s32 	%r197, %r192, %r196;
	add.s32 	%r198, %r192, %r197;
	add.s32 	%r199, %r192, %r198;
	setp.ge.s32 	%p40, %r199, %r113;
	@%p40 bra 	$L__BB2_60;
	ld.shared.f64 	%fd129, [%r7];
	mul.wide.s32 	%rd58, %r237, 8;
	add.s64 	%rd59, %rd1, %rd58;
	ld.global.f64 	%fd130, [%rd59];
	mul.wide.s32 	%rd60, %r236, 8;
	add.s64 	%rd61, %rd1, %rd60;
	ld.global.f64 	%fd131, [%rd61];
	fma.rn.f64 	%fd132, %fd129, %fd130, %fd131;
	st.global.f64 	[%rd61], %fd132;
$L__BB2_60:
	and.b32  	%r252, %r11, 16777208;
	add.s32 	%r250, %r250, 8;
	mov.u32 	%r200, %ntid.x;
	shl.b32 	%r201, %r200, 3;
	add.s32 	%r249, %r249, %r201;
	add.s32 	%r248, %r248, %r201;
	add.s32 	%r247, %r247, %r201;
	add.s32 	%r246, %r246, %r201;
	add.s32 	%r245, %r245, %r201;
	add.s32 	%r244, %r244, %r201;
	add.s32 	%r243, %r243, %r201;
	add.s32 	%r242, %r242, %r201;
	add.s32 	%r241, %r241, %r201;
	add.s32 	%r240, %r240, %r201;
	add.s32 	%r239, %r239, %r201;
	add.s32 	%r238, %r238, %r201;
	add.s32 	%r237, %r237, %r201;
	add.s32 	%r236, %r236, %r201;
	add.s32 	%r235, %r235, %r201;
	add.s32 	%r234, %r234, %r201;
	add.s32 	%r233, %r233, %r201;
	setp.ne.s32 	%p41, %r250, 0;
	@%p41 bra 	$L__BB2_44;
$L__BB2_61:
	and.b32  	%r95, %r11, 7;
	setp.eq.s32 	%p42, %r95, 0;
	@%p42 bra 	$L__BB2_82;
	ld.param.u32 	%r224, [_Z12updateMatrixPdiiiS__param_1];
	add.s32 	%r202, %r224, -1;
	mul.lo.s32 	%r96, %r113, %r202;
	mov.u32 	%r97, %ntid.x;
	mov.u32 	%r203, %tid.x;
	add.s32 	%r98, %r224, %r203;
	and.b32  	%r99, %r11, 3;
	setp.lt.u32 	%p43, %r95, 4;
	@%p43 bra 	$L__BB2_72;
	mad.lo.s32 	%r100, %r252, %r97, %r98;
	setp.ge.s32 	%p44, %r100, %r113;
	@%p44 bra 	$L__BB2_65;
	ld.shared.f64 	%fd133, [%r7];
	add.s32 	%r204, %r100, %r96;
	mul.wide.s32 	%rd62, %r204, 8;
	add.s64 	%rd63, %rd1, %rd62;
	ld.global.f64 	%fd134, [%rd63];
	add.s32 	%r205, %r100, %r38;
	mul.wide.s32 	%rd64, %r205, 8;
	add.s64 	%rd65, %rd1, %rd64;
	ld.global.f64 	%fd135, [%rd65];
	fma.rn.f64 	%fd136, %fd133, %fd134, %fd135;
	st.global.f64 	[%rd65], %fd136;
$L__BB2_65:
	add.s32 	%r101, %r100, %r97;
	setp.ge.s32 	%p45, %r101, %r113;
	@%p45 bra 	$L__BB2_67;
	ld.shared.f64 	%fd137, [%r7];
	add.s32 	%r206, %r101, %r96;
	mul.wide.s32 	%rd66, %r206, 8;
	add.s64 	%rd67, %rd1, %rd66;
	ld.global.f64 	%fd138, [%rd67];
	add.s32 	%r207, %r101, %r38;
	mul.wide.s32 	%rd68, %r207, 8;
	add.s64 	%rd69, %rd1, %rd68;
	ld.global.f64 	%fd139, [%rd69];
	fma.rn.f64 	%fd140, %fd137, %fd138, %fd139;
	st.global.f64 	[%rd69], %fd140;
$L__BB2_67:
	add.s32 	%r102, %r101, %r97;
	setp.ge.s32 	%p46, %r102, %r113;
	@%p46 bra 	$L__BB2_69;
	ld.shared.f64 	%fd141, [%r7];
	add.s32 	%r208, %r102, %r96;
	mul.wide.s32 	%rd70, %r208, 8;
	add.s64 	%rd71, %rd1, %rd70;
	ld.global.f64 	%fd142, [%rd71];
	add.s32 	%r209, %r102, %r38;
	mul.wide.s32 	%rd72, %r209, 8;
	add.s64 	%rd73, %rd1, %rd72;
	ld.global.f64 	%fd143, [%rd73];
	fma.rn.f64 	%fd144, %fd141, %fd142, %fd143;
	st.global.f64 	[%rd73], %fd144;
$L__BB2_69:
	add.s32 	%r103, %r102, %r97;
	setp.ge.s32 	%p47, %r103, %r113;
	@%p47 bra 	$L__BB2_71;
	ld.shared.f64 	%fd145, [%r7];
	add.s32 	%r210, %r103, %r96;
	mul.wide.s32 	%rd74, %r210, 8;
	add.s64 	%rd75, %rd1, %rd74;
	ld.global.f64 	%fd146, [%rd75];
	add.s32 	%r211, %r103, %r38;
	mul.wide.s32 	%rd76, %r211, 8;
	add.s64 	%rd77, %rd1, %rd76;
	ld.global.f64 	%fd147, [%rd77];
	fma.rn.f64 	%fd148, %fd145, %fd146, %fd147;
	st.global.f64 	[%rd77], %fd148;
$L__BB2_71:
	add.s32 	%r252, %r252, 4;
$L__BB2_72:
	setp.eq.s32 	%p48, %r99, 0;
	@%p48 bra 	$L__BB2_82;
	setp.eq.s32 	%p49, %r99, 1;
	@%p49 bra 	$L__BB2_79;
	mad.lo.s32 	%r106, %r252, %r97, %r98;
	setp.ge.s32 	%p50, %r106, %r113;
	@%p50 bra 	$L__BB2_76;
	ld.shared.f64 	%fd149, [%r7];
	add.s32 	%r212, %r106, %r96;
	mul.wide.s32 	%rd78, %r212, 8;
	add.s64 	%rd79, %rd1, %rd78;
	ld.global.f64 	%fd150, [%rd79];
	add.s32 	%r213, %r106, %r38;
	mul.wide.s32 	%rd80, %r213, 8;
	add.s64 	%rd81, %rd1, %rd80;
	ld.global.f64 	%fd151, [%rd81];
	fma.rn.f64 	%fd152, %fd149, %fd150, %fd151;
	st.global.f64 	[%rd81], %fd152;
$L__BB2_76:
	add.s32 	%r107, %r106, %r97;
	setp.ge.s32 	%p51, %r107, %r113;
	@%p51 bra 	$L__BB2_78;
	ld.shared.f64 	%fd153, [%r7];
	add.s32 	%r214, %r107, %r96;
	mul.wide.s32 	%rd82, %r214, 8;
	add.s64 	%rd83, %rd1, %rd82;
	ld.global.f64 	%fd154, [%rd83];
	add.s32 	%r215, %r107, %r38;
	mul.wide.s32 	%rd84, %r215, 8;
	add.s64 	%rd85, %rd1, %rd84;
	ld.global.f64 	%fd155, [%rd85];
	fma.rn.f64 	%fd156, %fd153, %fd154, %fd155;
	st.global.f64 	[%rd85], %fd156;
$L__BB2_78:
	add.s32 	%r252, %r252, 2;
$L__BB2_79:
	and.b32  	%r216, %r11, 1;
	setp.eq.b32 	%p52, %r216, 1;
	not.pred 	%p53, %p52;
	@%p53 bra 	$L__BB2_82;
	mad.lo.s32 	%r110, %r252, %r97, %r98;
	setp.ge.s32 	%p54, %r110, %r113;
	@%p54 bra 	$L__BB2_82;
	ld.shared.f64 	%fd157, [%r7];
	add.s32 	%r217, %r110, %r96;
	mul.wide.s32 	%rd86, %r217, 8;
	add.s64 	%rd87, %rd1, %rd86;
	ld.global.f64 	%fd158, [%rd87];
	add.s32 	%r218, %r110, %r38;
	mul.wide.s32 	%rd88, %r218, 8;
	add.s64 	%rd89, %rd1, %rd88;
	ld.global.f64 	%fd159, [%rd89];
	fma.rn.f64 	%fd160, %fd157, %fd158, %fd159;
	st.global.f64 	[%rd89], %fd160;
$L__BB2_82:
	ret;

}


// ===== COMPILED SASS (sm_100) =====

	.target	sm_100

	.elftype	@"ET_EXEC"


//--------------------- .note.nv.tkinfo           --------------------------
	.section	.note.nv.tkinfo,"",@"SHT_NOTE"
	.sectionflags	@"SHF_NOTE_NV_TKINFO"
	.tkinfo
        /*0018*/ 	.word	0x00000002
        /*0030*/ 	.string	""
        /*0030*/ 	.string	"ptxas"
        /*0030*/ 	.string	"Cuda compilation tools, release 13.0, V13.0.88"
        /*0030*/ 	.string	"Build cuda_13.0.r13.0/compiler.36424714_0"
        /*0030*/ 	.string	"-arch sm_100 -m 64 "



//--------------------- .note.nv.cuinfo           --------------------------
	.section	.note.nv.cuinfo,"",@"SHT_NOTE"
	.sectionflags	@"SHF_NOTE_NV_CUINFO"
        /*0018*/ 	.short	0x0002
        /*001a*/ 	.short	0x0064
        /*001c*/ 	.short	0x0082
	.zero		2


//--------------------- .nv.info                  --------------------------
	.section	.nv.info,"",@"SHT_CUDA_INFO"
	.align	4


	//----- nvinfo : EIATTR_REGCOUNT
	.align		4
        /*0000*/ 	.byte	0x04, 0x2f
        /*0002*/ 	.short	(.L_1 - .L_0)
	.align		4
.L_0:
        /*0004*/ 	.word	index@(_Z18updatePivotElementPdiiiS_)
        /*0008*/ 	.word	0x0000001e


	//----- nvinfo : EIATTR_FRAME_SIZE
	.align		4
.L_1:
        /*000c*/ 	.byte	0x04, 0x11
        /*000e*/ 	.short	(.L_3 - .L_2)
	.align		4
.L_2:
        /*0010*/ 	.word	index@($__internal_2_$__cuda_sm20_dsqrt_rn_f64_mediumpath_v1)
        /*0014*/ 	.word	0x00000000


	//----- nvinfo : EIATTR_FRAME_SIZE
	.align		4
.L_3:
        /*0018*/ 	.byte	0x04, 0x11
        /*001a*/ 	.short	(.L_5 - .L_4)
	.align		4
.L_4:
        /*001c*/ 	.word	index@(_Z18updatePivotElementPdiiiS_)
        /*0020*/ 	.word	0x00000000


	//----- nvinfo : EIATTR_REGCOUNT
	.align		4
.L_5:
        /*0024*/ 	.byte	0x04, 0x2f
        /*0026*/ 	.short	(.L_7 - .L_6)
	.align		4
.L_6:
        /*0028*/ 	.word	index@(_Z13updateRowNextPdiiiS_)
        /*002c*/ 	.word	0x00000020


	//----- nvinfo : EIATTR_FRAME_SIZE
	.align		4
.L_7:
        /*0030*/ 	.byte	0x04, 0x11
        /*0032*/ 	.short	(.L_9 - .L_8)
	.align		4
.L_8:
        /*0034*/ 	.word	index@($__internal_1_$__cuda_sm20_dblrcp_rn_slowpath_v3)
        /*0038*/ 	.word	0x00000000


	//----- nvinfo : EIATTR_FRAME_SIZE
	.align		4
.L_9:
        /*003c*/ 	.byte	0x04, 0x11
        /*003e*/ 	.short	(.L_11 - .L_10)
	.align		4
.L_10:
        /*0040*/ 	.word	index@(_Z13updateRowNextPdiiiS_)
        /*0044*/ 	.word	0x00000000


	//----- nvinfo : EIATTR_REGCOUNT
	.align		4
.L_11:
        /*0048*/ 	.byte	0x04, 0x2f
        /*004a*/ 	.short	(.L_13 - .L_12)
	.align		4
.L_12:
        /*004c*/ 	.word	index@(_Z12updateMatrixPdiiiS_)
        /*0050*/ 	.word	0x00000028


	//----- nvinfo : EIATTR_FRAME_SIZE
	.align		4
.L_13:
        /*0054*/ 	.byte	0x04, 0x11
        /*0056*/ 	.short	(.L_15 - .L_14)
	.align		4
.L_14:
        /*0058*/ 	.word	index@($__internal_0_$__cuda_sm20_dblrcp_rn_slowpath_v3)
        /*005c*/ 	.word	0x00000000


	//----- nvinfo : EIATTR_FRAME_SIZE
	.align		4
.L_15:
        /*0060*/ 	.byte	0x04, 0x11
        /*0062*/ 	.short	(.L_17 - .L_16)
	.align		4
.L_16:
        /*0064*/ 	.word	index@(_Z12updateMatrixPdiiiS_)
        /*0068*/ 	.word	0x00000000


	//----- nvinfo : EIATTR_MIN_STACK_SIZE
	.align		4
.L_17:
        /*006c*/ 	.byte	0x04, 0x12
        /*006e*/ 	.short	(.L_19 - .L_18)
	.align		4
.L_18:
        /*0070*/ 	.word	index@(_Z12updateMatrixPdiiiS_)
        /*0074*/ 	.word	0x00000000


	//----- nvinfo : EIATTR_MIN_STACK_SIZE
	.align		4
.L_19:
        /*0078*/ 	.byte	0x04, 0x12
        /*007a*/ 	.short	(.L_21 - .L_20)
	.align		4
.L_20:
        /*007c*/ 	.word	index@(_Z13updateRowNextPdiiiS_)
        /*0080*/ 	.word	0x00000000


	//----- nvinfo : EIATTR_MIN_STACK_SIZE
	.align		4
.L_21:
        /*0084*/ 	.byte	0x04, 0x12
        /*0086*/ 	.short	(.L_23 - .L_22)
	.align		4
.L_22:
        /*0088*/ 	.word	index@(_Z18updatePivotElementPdiiiS_)
        /*008c*/ 	.word	0x00000000
.L_23:


//--------------------- .nv.compat                --------------------------
	.section	.nv.compat,"",@"SHT_CUDA_COMPAT_INFO"
	.align	4
        /*0000*/ 	.byte	0x02, 0x09, 0x00, 0x00, 0x02, 0x02, 0x01, 0x00, 0x02, 0x05, 0x05, 0x00, 0x03, 0x07, 0x01, 0x01
        /*0010*/ 	.byte	0x02, 0x03, 0x00, 0x00, 0x02, 0x06, 0x01, 0x00, 0x04, 0x0b, 0x08, 0x00, 0x01, 0x00, 0x00, 0x00
        /*0020*/ 	.byte	0x00, 0x00, 0x00, 0x00


//--------------------- .nv.info._Z12updateMatrixPdiiiS_ --------------------------
	.section	.nv.info._Z12updateMatrixPdiiiS_,"",@"SHT_CUDA_INFO"
	.sectionflags	@""
	.align	4


	//----- nvinfo : EIATTR_CUDA_API_VERSION
	.align		4
        /*0000*/ 	.byte	0x04, 0x37
        /*0002*/ 	.short	(.L_25 - .L_24)
.L_24:
        /*0004*/ 	.word	0x00000082


	//----- nvinfo : EIATTR_KPARAM_INFO
	.align		4
.L_25:
        /*0008*/ 	.byte	0x04, 0x17
        /*000a*/ 	.short	(.L_27 - .L_26)
.L_26:
        /*000c*/ 	.word	0x00000000
        /*0010*/ 	.short	0x0004
        /*0012*/ 	.short	0x0018
        /*0014*/ 	.byte	0x00, 0xf5, 0x21, 0x00


	//----- nvinfo : EIATTR_KPARAM_INFO
	.align		4
.L_27:
        /*0018*/ 	.byte	0x04, 0x17
        /*001a*/ 	.short	(.L_29 - .L_28)
.L_28:
        /*001c*/ 	.word	0x00000000
        /*0020*/ 	.short	0x0003
        /*0022*/ 	.short	0x0010
        /*0024*/ 	.byte	0x00, 0xf0, 0x11, 0x00


	//----- nvinfo : EIATTR_KPARAM_INFO
	.align		4
.L_29:
        /*0028*/ 	.byte	0x04, 0x17
        /*002a*/ 	.short	(.L_31 - .L_30)
.L_30:
        /*002c*/ 	.word	0x00000000
        /*0030*/ 	.short	0x0002
        /*0032*/ 	.short	0x000c
        /*0034*/ 	.byte	0x00, 0xf0, 0x11, 0x00


	//----- nvinfo : EIATTR_KPARAM_INFO
	.align		4
.L_31:
        /*0038*/ 	.byte	0x04, 0x17
        /*003a*/ 	.short	(.L_33 - .L_32)
.L_32:
        /*003c*/ 	.word	0x00000000
        /*0040*/ 	.short	0x0001
        /*0042*/ 	.short	0x0008
        /*0044*/ 	.byte	0x00, 0xf0, 0x11, 0x00


	//----- nvinfo : EIATTR_KPARAM_INFO
	.align		4
.L_33:
        /*0048*/ 	.byte	0x04, 0x17
        /*004a*/ 	.short	(.L_35 - .L_34)
.L_34:
        /*004c*/ 	.word	0x00000000
        /*0050*/ 	.short	0x0000
        /*0052*/ 	.short	0x0000
        /*0054*/ 	.byte	0x00, 0xf5, 0x21, 0x00


	//----- nvinfo : EIATTR_SPARSE_MMA_MASK
	.align		4
.L_35:
        /*0058*/ 	.byte	0x03, 0x50
        /*005a*/ 	.short	0x0000


	//----- nvinfo : EIATTR_MAXREG_COUNT
	.align		4
        /*005c*/ 	.byte	0x03, 0x1b
        /*005e*/ 	.short	0x00ff


	//----- nvinfo : EIATTR_NUM_BARRIERS
	.align		4
        /*0060*/ 	.byte	0x02, 0x4c
        /*0062*/ 	.byte	0x01
	.zero		1


	//----- nvinfo : EIATTR_MERCURY_ISA_VERSION
	.align		4
        /*0064*/ 	.byte	0x03, 0x5f
        /*0066*/ 	.short	0x0101


	//----- nvinfo : EIATTR_VRC_CTA_INIT_COUNT
	.align		4
        /*0068*/ 	.byte	0x02, 0x4a
	.zero		1
	.zero		1


	//----- nvinfo : EIATTR_EXIT_INSTR_OFFSETS
	.align		4
        /*006c*/ 	.byte	0x04, 0x1c
        /*006e*/ 	.short	(.L_37 - .L_36)


	//   ....[0]....
.L_36:
        /*0070*/ 	.word	0x000000e0


	//   ....[1]....
        /*0074*/ 	.word	0x00000220


	//   ....[2]....
        /*0078*/ 	.word	0x00001170


	//   ....[3]....
        /*007c*/ 	.word	0x000012c0


	//   ....[4]....
        /*0080*/ 	.word	0x00001bf0


	//   ....[5]....
        /*0084*/ 	.word	0x00001fb0


	//   ....[6]....
        /*0088*/ 	.word	0x000021a0


	//   ....[7]....
        /*008c*/ 	.word	0x000021e0


	//   ....[8]....
        /*0090*/ 	.word	0x00002290


	//----- nvinfo : EIATTR_CRS_STACK_SIZE
	.align		4
.L_37:
        /*0094*/ 	.byte	0x04, 0x1e
        /*0096*/ 	.short	(.L_39 - .L_38)
.L_38:
        /*0098*/ 	.word	0x00000000


	//----- nvinfo : EIATTR_CBANK_PARAM_SIZE
	.align		4
.L_39:
        /*009c*/ 	.byte	0x03, 0x19
        /*009e*/ 	.short	0x0020


	//----- nvinfo : EIATTR_PARAM_CBANK
	.align		4
        /*00a0*/ 	.byte	0x04, 0x0a
        /*00a2*/ 	.short	(.L_41 - .L_40)
	.align		4
.L_40:
        /*00a4*/ 	.word	index@(.nv.constant0._Z12updateMatrixPdiiiS_)
        /*00a8*/ 	.short	0x0380
        /*00aa*/ 	.short	0x0020


	//----- nvinfo : EIATTR_SW_WAR
	.align		4
.L_41:
        /*00ac*/ 	.byte	0x04, 0x36
        /*00ae*/ 	.short	(.L_43 - .L_42)
.L_42:
        /*00b0*/ 	.word	0x00000008
.L_43:


//--------------------- .nv.info._Z13updateRowNextPdiiiS_ --------------------------
	.section	.nv.info._Z13updateRowNextPdiiiS_,"",@"SHT_CUDA_INFO"
	.sectionflags	@""
	.align	4


	//----- nvinfo : EIATTR_CUDA_API_VERSION
	.align		4
        /*0000*/ 	.byte	0x04, 0x37
        /*0002*/ 	.short	(.L_45 - .L_44)
.L_44:
        /*0004*/ 	.word	0x00000082


	//----- nvinfo : EIATTR_KPARAM_INFO
	.align		4
.L_45:
        /*0008*/ 	.byte	0x04, 0x17
        /*000a*/ 	.short	(.L_47 - .L_46)
.L_46:
        /*000c*/ 	.word	0x00000000
        /*0010*/ 	.short	0x0004
        /*0012*/ 	.short	0x0018
        /*0014*/ 	.byte	0x00, 0xf5, 0x21, 0x00


	//----- nvinfo : EIATTR_KPARAM_INFO
	.align		4
.L_47:
        /*0018*/ 	.byte	0x04, 0x17
        /*001a*/ 	.short	(.L_49 - .L_48)
.L_48:
        /*001c*/ 	.word	0x00000000
        /*0020*/ 	.short	0x0003
        /*0022*/ 	.short	0x0010
        /*0024*/ 	.byte	0x00, 0xf0, 0x11, 0x00


	//----- nvinfo : EIATTR_KPARAM_INFO
	.align		4
.L_49:
        /*0028*/ 	.byte	0x04, 0x17
        /*002a*/ 	.short	(.L_51 - .L_50)
.L_50:
        /*002c*/ 	.word	0x00000000
        /*0030*/ 	.short	0x0002
        /*0032*/ 	.short	0x000c
        /*0034*/ 	.byte	0x00, 0xf0, 0x11, 0x00


	//----- nvinfo : EIATTR_KPARAM_INFO
	.align		4
.L_51:
        /*0038*/ 	.byte	0x04, 0x17
        /*003a*/ 	.short	(.L_53 - .L_52)
.L_52:
        /*003c*/ 	.word	0x00000000
        /*0040*/ 	.short	0x0001
        /*0042*/ 	.short	0x0008
        /*0044*/ 	.byte	0x00, 0xf0, 0x11, 0x00


	//----- nvinfo : EIATTR_KPARAM_INFO
	.align		4
.L_53:
        /*0048*/ 	.byte	0x04, 0x17
        /*004a*/ 	.short	(.L_55 - .L_54)
.L_54:
        /*004c*/ 	.word	0x00000000
        /*0050*/ 	.short	0x0000
        /*0052*/ 	.short	0x0000
        /*0054*/ 	.byte	0x00, 0xf5, 0x21, 0x00


	//----- nvinfo : EIATTR_SPARSE_MMA_MASK
	.align		4
.L_55:
        /*0058*/ 	.byte	0x03, 0x50
        /*005a*/ 	.short	0x0000


	//----- nvinfo : EIATTR_MAXREG_COUNT
	.align		4
        /*005c*/ 	.byte	0x03, 0x1b
        /*005e*/ 	.short	0x00ff


	//----- nvinfo : EIATTR_NUM_BARRIERS
	.align		4
        /*0060*/ 	.byte	0x02, 0x4c
        /*0062*/ 	.byte	0x01
	.zero		1


	//----- nvinfo : EIATTR_MERCURY_ISA_VERSION
	.align		4
        /*0064*/ 	.byte	0x03, 0x5f
        /*0066*/ 	.short	0x0101


	//----- nvinfo : EIATTR_VRC_CTA_INIT_COUNT
	.align		4
        /*0068*/ 	.byte	0x02, 0x4a
	.zero		1
	.zero		1


	//----- nvinfo : EIATTR_EXIT_INSTR_OFFSETS
	.align		4
        /*006c*/ 	.byte	0x04, 0x1c
        /*006e*/ 	.short	(.L_57 - .L_56)


	//   ....[0]....
.L_56:
        /*0070*/ 	.word	0x000000e0


	//   ....[1]....
        /*0074*/ 	.word	0x000001a0


	//   ....[2]....
        /*0078*/ 	.word	0x000011f0


	//   ....[3]....
        /*007c*/ 	.word	0x00001370


	//   ....[4]....
        /*0080*/ 	.word	0x00001a60


	//   ....[5]....
        /*0084*/ 	.word	0x00001d50


	//   ....[6]....
        /*0088*/ 	.word	0x00001f00


	//   ....[7]....
        /*008c*/ 	.word	0x00001f40


	//   ....[8]....
        /*0090*/ 	.word	0x00001fd0


	//----- nvinfo : EIATTR_CRS_STACK_SIZE
	.align		4
.L_57:
        /*0094*/ 	.byte	0x04, 0x1e
        /*0096*/ 	.short	(.L_59 - .L_58)
.L_58:
        /*0098*/ 	.word	0x00000000


	//----- nvinfo : EIATTR_CBANK_PARAM_SIZE
	.align		4
.L_59:
        /*009c*/ 	.byte	0x03, 0x19
        /*009e*/ 	.short	0x0020


	//----- nvinfo : EIATTR_PARAM_CBANK
	.align		4
        /*00a0*/ 	.byte	0x04, 0x0a
        /*00a2*/ 	.short	(.L_61 - .L_60)
	.align		4
.L_60:
        /*00a4*/ 	.word	index@(.nv.constant0._Z13updateRowNextPdiiiS_)
        /*00a8*/ 	.short	0x0380
        /*00aa*/ 	.short	0x0020


	//----- nvinfo : EIATTR_SW_WAR
	.align		4
.L_61:
        /*00ac*/ 	.byte	0x04, 0x36
        /*00ae*/ 	.short	(.L_63 - .L_62)
.L_62:
        /*00b0*/ 	.word	0x00000008
.L_63:


//--------------------- .nv.info._Z18updatePivotElementPdiiiS_ --------------------------
	.section	.nv.info._Z18updatePivotElementPdiiiS_,"",@"SHT_CUDA_INFO"
	.sectionflags	@""
	.align	4


	//----- nvinfo : EIATTR_CUDA_API_VERSION
	.align		4
        /*0000*/ 	.byte	0x04, 0x37
        /*0002*/ 	.short	(.L_65 - .L_64)
.L_64:
        /*0004*/ 	.word	0x00000082


	//----- nvinfo : EIATTR_KPARAM_INFO
	.align		4
.L_65:
        /*0008*/ 	.byte	0x04, 0x17
        /*000a*/ 	.short	(.L_67 - .L_66)
.L_66:
        /*000c*/ 	.word	0x00000000
        /*0010*/ 	.short	0x0004
        /*0012*/ 	.short	0x0018
        /*0014*/ 	.byte	0x00, 0xf5, 0x21, 0x00


	//----- nvinfo : EIATTR_KPARAM_INFO
	.align		4
.L_67:
        /*0018*/ 	.byte	0x04, 0x17
        /*001a*/ 	.short	(.L_69 - .L_68)
.L_68:
        /*001c*/ 	.word	0x00000000
        /*0020*/ 	.short	0x0003
        /*0022*/ 	.short	0x0010
        /*0024*/ 	.byte	0x00, 0xf0, 0x11, 0x00


	//----- nvinfo : EIATTR_KPARAM_INFO
	.align		4
.L_69:
        /*0028*/ 	.byte	0x04, 0x17
        /*002a*/ 	.short	(.L_71 - .L_70)
.L_70:
        /*002c*/ 	.word	0x00000000
        /*0030*/ 	.short	0x0002
        /*0032*/ 	.short	0x000c
        /*0034*/ 	.byte	0x00, 0xf0, 0x11, 0x00


	//----- nvinfo : EIATTR_KPARAM_INFO
	.align		4
.L_71:
        /*0038*/ 	.byte	0x04, 0x17
        /*003a*/ 	.short	(.L_73 - .L_72)
.L_72:
        /*003c*/ 	.word	0x00000000
        /*0040*/ 	.short	0x0001
        /*0042*/ 	.short	0x0008
        /*0044*/ 	.byte	0x00, 0xf0, 0x11, 0x00


	//----- nvinfo : EIATTR_KPARAM_INFO
	.align		4
.L_73:
        /*0048*/ 	.byte	0x04, 0x17
        /*004a*/ 	.short	(.L_75 - .L_74)
.L_74:
        /*004c*/ 	.word	0x00000000
        /*0050*/ 	.short	0x0000
        /*0052*/ 	.short	0x0000
        /*0054*/ 	.byte	0x00, 0xf5, 0x21, 0x00


	//----- nvinfo : EIATTR_SPARSE_MMA_MASK
	.align		4
.L_75:
        /*0058*/ 	.byte	0x03, 0x50
        /*005a*/ 	.short	0x0000


	//----- nvinfo : EIATTR_MAXREG_COUNT
	.align		4
        /*005c*/ 	.byte	0x03, 0x1b
        /*005e*/ 	.short	0x00ff


	//----- nvinfo : EIATTR_NUM_BARRIERS
	.align		4
        /*0060*/ 	.byte	0x02, 0x4c
        /*0062*/ 	.byte	0x01
	.zero		1


	//----- nvinfo : EIATTR_MERCURY_ISA_VERSION
	.align		4
        /*0064*/ 	.byte	0x03, 0x5f
        /*0066*/ 	.short	0x0101


	//----- nvinfo : EIATTR_VRC_CTA_INIT_COUNT
	.align		4
        /*0068*/ 	.byte	0x02, 0x4a
	.zero		1
	.zero		1


	//----- nvinfo : EIATTR_EXIT_INSTR_OFFSETS
	.align		4
        /*006c*/ 	.byte	0x04, 0x1c
        /*006e*/ 	.short	(.L_77 - .L_76)


	//   ....[0]....
.L_76:
        /*0070*/ 	.word	0x00001020


	//   ....[1]....
        /*0074*/ 	.word	0x000012b0


	//----- nvinfo : EIATTR_CRS_STACK_SIZE
	.align		4
.L_77:
        /*0078*/ 	.byte	0x04, 0x1e
        /*007a*/ 	.short	(.L_79 - .L_78)
.L_78:
        /*007c*/ 	.word	0x00000000


	//----- nvinfo : EIATTR_CBANK_PARAM_SIZE
	.align		4
.L_79:
        /*0080*/ 	.byte	0x03, 0x19
        /*0082*/ 	.short	0x0020


	//----- nvinfo : EIATTR_PARAM_CBANK
	.align		4
        /*0084*/ 	.byte	0x04, 0x0a
        /*0086*/ 	.short	(.L_81 - .L_80)
	.align		4
.L_80:
        /*0088*/ 	.word	index@(.nv.constant0._Z18updatePivotElementPdiiiS_)
        /*008c*/ 	.short	0x0380
        /*008e*/ 	.short	0x0020


	//----- nvinfo : EIATTR_SW_WAR
	.align		4
.L_81:
        /*0090*/ 	.byte	0x04, 0x36
        /*0092*/ 	.short	(.L_83 - .L_82)
.L_82:
        /*0094*/ 	.word	0x00000008
.L_83:


//--------------------- .nv.callgraph             --------------------------
	.section	.nv.callgraph,"",@"SHT_CUDA_CALLGRAPH"
	.align	4
	.sectionentsize	8
	.align		4
        /*0000*/ 	.word	0x00000000
	.align		4
        /*0004*/ 	.word	0xffffffff
	.align		4
        /*0008*/ 	.word	0x00000000
	.align		4
        /*000c*/ 	.word	0xfffffffe
	.align		4
        /*0010*/ 	.word	0x00000000
	.align		4
        /*0014*/ 	.word	0xfffffffd
	.align		4
        /*0018*/ 	.word	0x00000000
	.align		4
        /*001c*/ 	.word	0xfffffffc


//--------------------- .text._Z12updateMatrixPdiiiS_ --------------------------
	.section	.text._Z12updateMatrixPdiiiS_,"ax",@progbits
	.align	128
        .global         _Z12updateMatrixPdiiiS_
        .type           _Z12updateMatrixPdiiiS_,@function
        .size           _Z12updateMatrixPdiiiS_,(.L_x_64 - _Z12updateMatrixPdiiiS_)
        .other          _Z12updateMatrixPdiiiS_,@"STO_CUDA_ENTRY STV_DEFAULT"
_Z12updateMatrixPdiiiS_:
.text._Z12updateMatrixPdiiiS_:
[----:B------:R-:W-:Y:S08]  /*0000*/  LDC R1, c[0x0][0x37c] ;  /* 0x0000df00ff017b82 */ /* 0x000ff00000000800 */
[----:B------:R-:W0:Y:S01]  /*0010*/  LDC R13, c[0x0][0x388] ;  /* 0x0000e200ff0d7b82 */ /* 0x000e220000000800 */
[----:B------:R-:W1:Y:S07]  /*0020*/  LDCU.64 UR8, c[0x0][0x358] ;  /* 0x00006b00ff0877ac */ /* 0x000e6e0008000a00 */
[----:B------:R-:W2:Y:S08]  /*0030*/  LDC R5, c[0x0][0x390] ;  /* 0x0000e400ff057b82 */ /* 0x000eb00000000800 */
[----:B------:R-:W3:Y:S08]  /*0040*/  LDC.64 R2, c[0x0][0x398] ;  /* 0x0000e600ff027b82 */ /* 0x000ef00000000a00 */
[----:B------:R-:W4:Y:S01]  /*0050*/  LDC.64 R8, c[0x0][0x380] ;  /* 0x0000e000ff087b82 */ /* 0x000f220000000a00 */
[----:B0-----:R-:W-:-:S04]  /*0060*/  VIADD R6, R13, 0xffffffff ;  /* 0xffffffff0d067836 */ /* 0x001fc80000000000 */
[C---:B--2---:R-:W-:Y:S02]  /*0070*/  IMAD R7, R6.reuse, R5, R6 ;  /* 0x0000000506077224 */ /* 0x044fe400078e0206 */
[----:B---3--:R-:W-:-:S06]  /*0080*/  IMAD.WIDE R2, R6, 0x8, R2 ;  /* 0x0000000806027825 */ /* 0x008fcc00078e0202 */
[----:B-1----:R-:W2:Y:S01]  /*0090*/  LDG.E.64 R2, desc[UR8][R2.64] ;  /* 0x0000000802027981 */ /* 0x002ea2000c1e1b00 */
[----:B----4-:R-:W-:-:S06]  /*00a0*/  IMAD.WIDE R8, R7, 0x8, R8 ;  /* 0x0000000807087825 */ /* 0x010fcc00078e0208 */
[----:B------:R-:W2:Y:S02]  /*00b0*/  LDG.E.64 R8, desc[UR8][R8.64] ;  /* 0x0000000808087981 */ /* 0x000ea4000c1e1b00 */
[----:B--2---:R-:W-:-:S08]  /*00c0*/  DMUL R16, R2, R8 ;  /* 0x0000000802107228 */ /* 0x004fd00000000000 */
[----:B------:R-:W-:-:S14]  /*00d0*/  DSETP.GE.AND P0, PT, R16, RZ, PT ;  /* 0x000000ff1000722a */ /* 0x000fdc0003f06000 */
[----:B------:R-:W-:Y:S05]  /*00e0*/  @P0 EXIT ;  /* 0x000000000000094d */ /* 0x000fea0003800000 */
[----:B------:R-:W0:Y:S01]  /*00f0*/  S2R R7, SR_TID.Y ;  /* 0x0000000000077919 */ /* 0x000e220000002200 */
[----:B------:R-:W0:Y:S01]  /*0100*/  S2UR UR7, SR_CTAID.Y ;  /* 0x00000000000779c3 */ /* 0x000e220000002600 */
[----:B------:R-:W1:Y:S01]  /*0110*/  LDCU UR10, c[0x0][0x38c] ;  /* 0x00007180ff0a77ac */ /* 0x000e620008000800 */
[----:B------:R-:W2:Y:S01]  /*0120*/  S2R R4, SR_TID.X ;  /* 0x0000000000047919 */ /* 0x000ea20000002100 */
[----:B------:R-:W-:Y:S02]  /*0130*/  UMOV UR4, 0x400 ;  /* 0x0000040000047882 */ /* 0x000fe40000000000 */
[----:B------:R-:W-:-:S03]  /*0140*/  UIADD3 UR5, UPT, UPT, UR4, 0x400, URZ ;  /* 0x0000040004057890 */ /* 0x000fc6000fffe0ff */
[----:B------:R-:W0:Y:S01]  /*0150*/  LDC R0, c[0x0][0x364] ;  /* 0x0000d900ff007b82 */ /* 0x000e220000000800 */
[----:B------:R-:W-:-:S07]  /*0160*/  UIADD3 UR4, UPT, UPT, UR4, 0x2400, URZ ;  /* 0x0000240004047890 */ /* 0x000fce000fffe0ff */
[----:B------:R-:W3:Y:S01]  /*0170*/  S2UR UR6, SR_CgaCtaId ;  /* 0x00000000000679c3 */ /* 0x000ee20000008800 */
[----:B0-----:R-:W-:-:S04]  /*0180*/  IMAD R0, R0, UR7, R7 ;  /* 0x0000000700007c24 */ /* 0x001fc8000f8e0207 */
[----:B------:R-:W-:Y:S01]  /*0190*/  IMAD.X R0, R0, 0x1, R13, PT ;  /* 0x0000000100007824 */ /* 0x000fe200038e060d */
[----:B---3--:R-:W-:-:S04]  /*01a0*/  ULEA UR5, UR6, UR5, 0x18 ;  /* 0x0000000506057291 */ /* 0x008fc8000f8ec0ff */
[----:B-1----:R-:W-:Y:S01]  /*01b0*/  ISETP.GE.AND P0, PT, R0, UR10, PT ;  /* 0x0000000a00007c0c */ /* 0x002fe2000bf06270 */
[----:B------:R-:W-:Y:S01]  /*01c0*/  ULEA UR4, UR6, UR4, 0x18 ;  /* 0x0000000406047291 */ /* 0x000fe2000f8ec0ff */
[----:B------:R-:W-:-:S05]  /*01d0*/  LEA R9, R7, UR5, 0xa ;  /* 0x0000000507097c11 */ /* 0x000fca000f8e50ff */
[----:B------:R-:W-:Y:S02]  /*01e0*/  LEA R2, R7, UR4, 0x3 ;  /* 0x0000000407027c11 */ /* 0x000fe4000f8e18ff */
[----:B--2---:R-:W-:-:S05]  /*01f0*/  LEA R8, R4, R9, 0x3 ;  /* 0x0000000904087211 */ /* 0x004fca00078e18ff */
[----:B------:R0:W-:Y:S04]  /*0200*/  STS.64 [R8], RZ ;  /* 0x000000ff08007388 */ /* 0x0001e80000000a00 */
[----:B------:R0:W-:Y:S01]  /*0210*/  STS.64 [R2], RZ ;  /* 0x000000ff02007388 */ /* 0x0001e20000000a00 */
[----:B------:R-:W-:Y:S05]  /*0220*/  @P0 EXIT ;  /* 0x000000000000094d */ /* 0x000fea0003800000 */
[----:B------:R-:W-:-:S04]  /*0230*/  IMAD.IADD R11, R5, 0x1, -R13 ;  /* 0x00000001050b7824 */ /* 0x000fc800078e0a0d */
[----:B------:R-:W-:-:S05]  /*0240*/  VIADD R10, R11, 0x7f ;  /* 0x0000007f0b0a7836 */ /* 0x000fca0000000000 */
[----:B------:R-:W-:Y:S02]  /*0250*/  ISETP.GE.AND P0, PT, R10, 0x80, PT ;  /* 0x000000800a00780c */ /* 0x000fe40003f06270 */
[----:B------:R-:W-:-:S04]  /*0260*/  SHF.R.S32.HI R3, RZ, 0x1f, R10 ;  /* 0x0000001fff037819 */ /* 0x000fc8000001140a */
[----:B------:R-:W-:-:S04]  /*0270*/  LEA.HI R3, R3, R10, RZ, 0x7 ;  /* 0x0000000a03037211 */ /* 0x000fc800078f38ff */
[----:B------:R-:W-:-:S03]  /*0280*/  SHF.R.S32.HI R3, RZ, 0x7, R3 ;  /* 0x00000007ff037819 */ /* 0x000fc60000011403 */
[----:B------:R-:W-:Y:S05]  /*0290*/  @!P0 BRA `(.L_x_0) ;  /* 0x0000000c007c8947 */ /* 0x000fea0003800000 */
[----:B------:R-:W-:-:S04]  /*02a0*/  IADD3 R11, PT, PT, R11, -0x1, RZ ;  /* 0xffffffff0b0b7810 */ /* 0x000fc80007ffe0ff */
[----:B------:R-:W-:Y:S01]  /*02b0*/  ISETP.GE.U32.AND P0, PT, R11, 0x80, PT ;  /* 0x000000800b00780c */ /* 0x000fe20003f06070 */
[----:B------:R-:W-:-:S12]  /*02c0*/  IMAD.MOV.U32 R11, RZ, RZ, RZ ;  /* 0x000000ffff0b7224 */ /* 0x000fd800078e00ff */
[----:B------:R-:W-:Y:S05]  /*02d0*/  @!P0 BRA `(.L_x_1) ;  /* 0x0000000800488947 */ /* 0x000fea0003800000 */
[----:B------:R-:W1:Y:S01]  /*02e0*/  LDC R12, c[0x0][0x360] ;  /* 0x0000d800ff0c7b82 */ /* 0x000e620000000800 */
[----:B------:R-:W-:Y:S01]  /*02f0*/  IMAD.IADD R13, R4, 0x1, R13 ;  /* 0x00000001040d7824 */ /* 0x000fe200078e020d */
[----:B------:R-:W-:-:S03]  /*0300*/  LOP3.LUT R11, R3, 0xfffffe, RZ, 0xc0, !PT ;  /* 0x00fffffe030b7812 */ /* 0x000fc600078ec0ff */
[-CC-:B------:R-:W-:Y:S02]  /*0310*/  IMAD R15, R6, R5.reuse, R13.reuse ;  /* 0x00000005060f7224 */ /* 0x180fe400078e020d */
[----:B------:R-:W-:Y:S02]  /*0320*/  IMAD R25, R0, R5, R13 ;  /* 0x0000000500197224 */ /* 0x000fe400078e020d */
[----:B------:R-:W-:Y:S01]  /*0330*/  IMAD.MOV R24, RZ, RZ, -R11 ;  /* 0x000000ffff187224 */ /* 0x000fe200078e0a0b */
[----:B-1----:R-:W-:-:S05]  /*0340*/  IADD3 R14, PT, PT, R13, R12, RZ ;  /* 0x0000000c0d0e7210 */ /* 0x002fca0007ffe0ff */
[-CC-:B------:R-:W-:Y:S02]  /*0350*/  IMAD R27, R0, R5.reuse, R14.reuse ;  /* 0x00000005001b7224 */ /* 0x180fe400078e020e */
[----:B------:R-:W-:-:S07]  /*0360*/  IMAD R29, R6, R5, R14 ;  /* 0x00000005061d7224 */ /* 0x000fce00078e020e */
.L_x_6:
[----:B-1----:R-:W1:Y:S02]  /*0370*/  LDC R5, c[0x0][0x390] ;  /* 0x0000e400ff057b82 */ /* 0x002e640000000800 */
[----:B-1----:R-:W-:-:S04]  /*0380*/  ISETP.GE.U32.AND P1, PT, R13, R5, PT ;  /* 0x000000050d00720c */ /* 0x002fc80003f26070 */
[----:B------:R-:W-:-:S13]  /*0390*/  ISETP.NE.OR P0, PT, R7, RZ, P1 ;  /* 0x000000ff0700720c */ /* 0x000fda0000f05670 */
[----:B------:R-:W1:Y:S02]  /*03a0*/  @!P0 LDC.64 R18, c[0x0][0x380] ;  /* 0x0000e000ff128b82 */ /* 0x000e640000000a00 */
[----:B-1----:R-:W-:Y:S01]  /*03b0*/  @!P0 IMAD.WIDE.U32 R30, R15, 0x8, R18 ;  /* 0x000000080f1e8825 */ /* 0x002fe200078e0012 */
[----:B------:R-:W1:Y:S01]  /*03c0*/  @!P0 S2R R20, SR_CgaCtaId ;  /* 0x0000000000148919 */ /* 0x000e620000008800 */
[----:B------:R-:W-:-:S04]  /*03d0*/  @!P0 MOV R21, 0x400 ;  /* 0x0000040000158802 */ /* 0x000fc80000000f00 */
[----:B------:R-:W2:Y:S01]  /*03e0*/  @!P1 LDC.64 R18, c[0x0][0x380] ;  /* 0x0000e000ff129b82 */ /* 0x000ea20000000a00 */
[----:B------:R-:W3:Y:S01]  /*03f0*/  @!P0 LDG.E.64 R30, desc[UR8][R30.64] ;  /* 0x000000081e1e8981 */ /* 0x000ee2000c1e1b00 */
[----:B--2---:R-:W-:Y:S01]  /*0400*/  @!P1 IMAD.WIDE.U32 R18, R25, 0x8, R18 ;  /* 0x0000000819129825 */ /* 0x004fe200078e0012 */
[----:B-1----:R-:W-:-:S05]  /*0410*/  @!P0 LEA R21, R20, R21, 0x18 ;  /* 0x0000001514158211 */ /* 0x002fca00078ec0ff */
[----:B------:R-:W-:Y:S02]  /*0420*/  @!P0 IMAD R33, R4, 0x8, R21 ;  /* 0x0000000804218824 */ /* 0x000fe400078e0215 */
[----:B------:R-:W1:Y:S03]  /*0430*/  @!P1 S2R R21, SR_CgaCtaId ;  /* 0x0000000000159919 */ /* 0x000e660000008800 */
[----:B---3--:R-:W-:Y:S01]  /*0440*/  @!P0 STS.64 [R33], R30 ;  /* 0x0000001e21008388 */ /* 0x008fe20000000a00 */
[----:B------:R-:W-:Y:S06]  /*0450*/  BAR.SYNC.DEFER_BLOCKING 0x0 ;  /* 0x0000000000007b1d */ /* 0x000fec0000010000 */
[----:B------:R-:W2:Y:S01]  /*0460*/  @!P1 LDG.E.64 R18, desc[UR8][R18.64] ;  /* 0x0000000812129981 */ /* 0x000ea2000c1e1b00 */
[----:B------:R-:W-:-:S02]  /*0470*/  @!P1 MOV R20, 0x400 ;  /* 0x0000040000149802 */ /* 0x000fc40000000f00 */
[----:B------:R-:W-:Y:S02]  /*0480*/  CS2R R22, SRZ ;  /* 0x0000000000167805 */ /* 0x000fe4000001ff00 */
[C---:B------:R-:W-:Y:S01]  /*0490*/  ISETP.GT.U32.AND P0, PT, R4.reuse, 0x3f, PT ;  /* 0x0000003f0400780c */ /* 0x040fe20003f04070 */
[----:B------:R-:W-:Y:S01]  /*04a0*/  BSSY.RECONVERGENT B0, `(.L_x_2) ;  /* 0x0000027000007945 */ /* 0x000fe20003800200 */
[----:B-1----:R-:W-:Y:S02]  /*04b0*/  @!P1 LEA R21, R21, R20, 0x18 ;  /* 0x0000001415159211 */ /* 0x002fe400078ec0ff */
[C---:B------:R-:W-:Y:S02]  /*04c0*/  ISETP.GT.U32.AND P3, PT, R4.reuse, 0x1f, PT ;  /* 0x0000001f0400780c */ /* 0x040fe40003f64070 */
[C---:B------:R-:W-:Y:S02]  /*04d0*/  @!P1 LEA R26, R4.reuse, R21, 0x3 ;  /* 0x00000015041a9211 */ /* 0x040fe400078e18ff */
[----:B------:R-:W-:-:S03]  /*04e0*/  ISETP.NE.AND P4, PT, R4, RZ, PT ;  /* 0x000000ff0400720c */ /* 0x000fc60003f85270 */
[----:B------:R-:W2:Y:S02]  /*04f0*/  @!P1 LDS.64 R20, [R26] ;  /* 0x000000001a149984 */ /* 0x000ea40000000a00 */
[----:B--2---:R-:W-:-:S07]  /*0500*/  @!P1 DMUL R22, R18, R20 ;  /* 0x0000001412169228 */ /* 0x004fce0000000000 */
[----:B------:R-:W-:Y:S01]  /*0510*/  STS.64 [R8], R22 ;  /* 0x0000001608007388 */ /* 0x000fe20000000a00 */
[----:B------:R-:W-:Y:S06]  /*0520*/  BAR.SYNC.DEFER_BLOCKING 0x0 ;  /* 0x0000000000007b1d */ /* 0x000fec0000010000 */
[----:B------:R-:W-:Y:S04]  /*0530*/  @!P0 LDS.64 R20, [R8+0x200] ;  /* 0x0002000008148984 */ /* 0x000fe80000000a00 */
[----:B------:R-:W1:Y:S02]  /*0540*/  @!P0 LDS.64 R18, [R8] ;  /* 0x0000000008128984 */ /* 0x000e640000000a00 */
[----:B-1----:R-:W-:-:S07]  /*0550*/  @!P0 DADD R18, R20, R18 ;  /* 0x0000000014128229 */ /* 0x002fce0000000012 */
[----:B------:R1:W-:Y:S01]  /*0560*/  @!P0 STS.64 [R8], R18 ;  /* 0x0000001208008388 */ /* 0x0003e20000000a00 */
[----:B------:R-:W-:Y:S06]  /*0570*/  BAR.SYNC.DEFER_BLOCKING 0x0 ;  /* 0x0000000000007b1d */ /* 0x000fec0000010000 */
[----:B------:R-:W-:Y:S05]  /*0580*/  @P3 BRA `(.L_x_3) ;  /* 0x0000000000603947 */ /* 0x000fea0003800000 */
[----:B------:R-:W-:Y:S04]  /*0590*/  LDS.64 R20, [R8+0x100] ;  /* 0x0001000008147984 */ /* 0x000fe80000000a00 */
[----:B-1----:R-:W1:Y:S02]  /*05a0*/  LDS.64 R18, [R8] ;  /* 0x0000000008127984 */ /* 0x002e640000000a00 */
[----:B-1----:R-:W-:-:S07]  /*05b0*/  DADD R30, R20, R18 ;  /* 0x00000000141e7229 */ /* 0x002fce0000000012 */
[----:B------:R-:W-:Y:S04]  /*05c0*/  STS.64 [R8], R30 ;  /* 0x0000001e08007388 */ /* 0x000fe80000000a00 */
[----:B------:R-:W-:Y:S04]  /*05d0*/  LDS.64 R20, [R8+0x80] ;  /* 0x0000800008147984 */ /* 0x000fe80000000a00 */
[----:B------:R-:W1:Y:S02]  /*05e0*/  LDS.64 R18, [R8] ;  /* 0x0000000008127984 */ /* 0x000e640000000a00 */
        /* <DEDUP_REMOVED lines=17> */
[----:B------:R2:W-:Y:S04]  /*0700*/  STS.64 [R8], R18 ;  /* 0x0000001208007388 */ /* 0x0005e80000000a00 */
.L_x_3:
[----:B------:R-:W-:Y:S05]  /*0710*/  BSYNC.RECONVERGENT B0 ;  /* 0x0000000000007941 */ /* 0x000fea0003800200 */
.L_x_2:
[----:B------:R-:W-:Y:S01]  /*0720*/  BAR.SYNC.DEFER_BLOCKING 0x0 ;  /* 0x0000000000007b1d */ /* 0x000fe20000010000 */
[----:B------:R-:W-:-:S04]  /*0730*/  ISETP.GE.U32.AND P1, PT, R14, R5, PT ;  /* 0x000000050e00720c */ /* 0x000fc80003f26070 */
[----:B------:R-:W-:-:S13]  /*0740*/  ISETP.NE.OR P2, PT, R7, RZ, P1 ;  /* 0x000000ff0700720c */ /* 0x000fda0000f45670 */
[----:B------:R-:W3:Y:S01]  /*0750*/  @!P2 LDC.64 R22, c[0x0][0x380] ;  /* 0x0000e000ff16ab82 */ /* 0x000ee20000000a00 */
[----:B-12---:R-:W-:Y:S04]  /*0760*/  @!P4 LDS.64 R18, [R9] ;  /* 0x000000000912c984 */ /* 0x006fe80000000a00 */
[----:B------:R-:W1:Y:S01]  /*0770*/  @!P4 LDS.64 R20, [R2] ;  /* 0x000000000214c984 */ /* 0x000e620000000a00 */
[----:B---3--:R-:W-:Y:S01]  /*0780*/  @!P2 IMAD.WIDE.U32 R22, R29, 0x8, R22 ;  /* 0x000000081d16a825 */ /* 0x008fe200078e0016 */
[----:B-1----:R-:W-:Y:S01]  /*0790*/  @!P4 DADD R20, R18, R20 ;  /* 0x000000001214c229 */ /* 0x002fe20000000014 */
[----:B------:R-:W1:Y:S01]  /*07a0*/  @!P2 S2R R33, SR_CgaCtaId ;  /* 0x000000000021a919 */ /* 0x000e620000008800 */
[----:B------:R-:W-:Y:S01]  /*07b0*/  @!P2 MOV R26, 0x400 ;  /* 0x00000400001aa802 */ /* 0x000fe20000000f00 */
[----:B------:R-:W2:Y:S04]  /*07c0*/  @!P1 LDC.64 R18, c[0x0][0x380] ;  /* 0x0000e000ff129b82 */ /* 0x000ea80000000a00 */
[----:B------:R3:W-:Y:S04]  /*07d0*/  @!P4 STS.64 [R2], R20 ;  /* 0x000000140200c388 */ /* 0x0007e80000000a00 */
[----:B------:R-:W-:Y:S01]  /*07e0*/  STS.64 [R8], RZ ;  /* 0x000000ff08007388 */ /* 0x000fe20000000a00 */
[----:B------:R-:W-:Y:S06]  /*07f0*/  BAR.SYNC.DEFER_BLOCKING 0x0 ;  /* 0x0000000000007b1d */ /* 0x000fec0000010000 */
[----:B------:R-:W4:Y:S01]  /*0800*/  @!P2 LDG.E.64 R30, desc[UR8][R22.64] ;  /* 0x00000008161ea981 */ /* 0x000f22000c1e1b00 */
[----:B-1----:R-:W-:Y:S01]  /*0810*/  @!P2 LEA R33, R33, R26, 0x18 ;  /* 0x0000001a2121a211 */ /* 0x002fe200078ec0ff */
[----:B--2---:R-:W-:-:S04]  /*0820*/  @!P1 IMAD.WIDE.U32 R18, R27, 0x8, R18 ;  /* 0x000000081b129825 */ /* 0x004fc800078e0012 */
[----:B------:R-:W-:Y:S01]  /*0830*/  @!P2 IMAD R33, R4, 0x8, R33 ;  /* 0x000000080421a824 */ /* 0x000fe200078e0221 */
[----:B---3--:R-:W1:Y:S01]  /*0840*/  @!P1 S2R R21, SR_CgaCtaId ;  /* 0x0000000000159919 */ /* 0x008e620000008800 */
[----:B------:R-:W-:-:S03]  /*0850*/  @!P1 MOV R20, 0x400 ;  /* 0x0000040000149802 */ /* 0x000fc60000000f00 */
[----:B----4-:R-:W-:Y:S01]  /*0860*/  @!P2 STS.64 [R33], R30 ;  /* 0x0000001e2100a388 */ /* 0x010fe20000000a00 */
[----:B------:R-:W-:Y:S06]  /*0870*/  BAR.SYNC.DEFER_BLOCKING 0x0 ;  /* 0x0000000000007b1d */ /* 0x000fec0000010000 */
[----:B------:R-:W2:Y:S01]  /*0880*/  @!P1 LDG.E.64 R18, desc[UR8][R18.64] ;  /* 0x0000000812129981 */ /* 0x000ea2000c1e1b00 */
[----:B-1----:R-:W-:Y:S02]  /*0890*/  @!P1 LEA R21, R21, R20, 0x18 ;  /* 0x0000001415159211 */ /* 0x002fe400078ec0ff */
[----:B------:R-:W-:Y:S01]  /*08a0*/  CS2R R22, SRZ ;  /* 0x0000000000167805 */ /* 0x000fe2000001ff00 */
[----:B------:R-:W-:Y:S01]  /*08b0*/  BSSY.RECONVERGENT B0, `(.L_x_4) ;  /* 0x0000024000007945 */ /* 0x000fe20003800200 */
[----:B------:R-:W-:-:S05]  /*08c0*/  @!P1 LEA R26, R4, R21, 0x3 ;  /* 0x00000015041a9211 */ /* 0x000fca00078e18ff */
        /* <DEDUP_REMOVED lines=34> */
.L_x_5:
[----:B------:R-:W-:Y:S05]  /*0af0*/  BSYNC.RECONVERGENT B0 ;  /* 0x0000000000007941 */ /* 0x000fea0003800200 */
.L_x_4:
[----:B------:R-:W-:Y:S01]  /*0b00*/  BAR.SYNC.DEFER_BLOCKING 0x0 ;  /* 0x0000000000007b1d */ /* 0x000fe20000010000 */
[----:B------:R-:W-:Y:S01]  /*0b10*/  VIADD R24, R24, 0x2 ;  /* 0x0000000218187836 */ /* 0x000fe20000000000 */
[C---:B------:R-:W-:Y:S01]  /*0b20*/  LEA R15, R12.reuse, R15, 0x1 ;  /* 0x0000000f0c0f7211 */ /* 0x040fe200078e08ff */
[C---:B------:R-:W-:Y:S01]  /*0b30*/  IMAD R25, R12.reuse, 0x2, R25 ;  /* 0x000000020c197824 */ /* 0x040fe200078e0219 */
[C---:B------:R-:W-:Y:S01]  /*0b40*/  LEA R14, R12.reuse, R14, 0x1 ;  /* 0x0000000e0c0e7211 */ /* 0x040fe200078e08ff */
[----:B------:R-:W-:Y:S01]  /*0b50*/  IMAD R27, R12, 0x2, R27 ;  /* 0x000000020c1b7824 */ /* 0x000fe200078e021b */
[----:B------:R-:W-:Y:S01]  /*0b60*/  ISETP.NE.AND P0, PT, R24, RZ, PT ;  /* 0x000000ff1800720c */ /* 0x000fe20003f05270 */
[C---:B------:R-:W-:Y:S01]  /*0b70*/  IMAD R13, R12.reuse, 0x2, R13 ;  /* 0x000000020c0d7824 */ /* 0x040fe200078e020d */
[----:B------:R-:W-:Y:S01]  /*0b80*/  LEA R29, R12, R29, 0x1 ;  /* 0x0000001d0c1d7211 */ /* 0x000fe200078e08ff */
[----:B------:R-:W-:Y:S04]  /*0b90*/  @!P4 LDS.64 R20, [R9] ;  /* 0x000000000914c984 */ /* 0x000fe80000000a00 */
[----:B-12---:R-:W1:Y:S02]  /*0ba0*/  @!P4 LDS.64 R18, [R2] ;  /* 0x000000000212c984 */ /* 0x006e640000000a00 */
[----:B-1----:R-:W-:-:S07]  /*0bb0*/  @!P4 DADD R18, R20, R18 ;  /* 0x000000001412c229 */ /* 0x002fce0000000012 */
[----:B------:R1:W-:Y:S04]  /*0bc0*/  @!P4 STS.64 [R2], R18 ;  /* 0x000000120200c388 */ /* 0x0003e80000000a00 */
[----:B------:R1:W-:Y:S01]  /*0bd0*/  STS.64 [R8], RZ ;  /* 0x000000ff08007388 */ /* 0x0003e20000000a00 */
[----:B------:R-:W-:Y:S06]  /*0be0*/  BAR.SYNC.DEFER_BLOCKING 0x0 ;  /* 0x0000000000007b1d */ /* 0x000fec0000010000 */
[----:B------:R-:W-:Y:S05]  /*0bf0*/  @P0 BRA `(.L_x_6) ;  /* 0xfffffff400dc0947 */ /* 0x000fea000383ffff */
.L_x_1:
[----:B------:R-:W-:-:S04]  /*0c00*/  LOP3.LUT R12, R3, 0x1, RZ, 0xc0, !PT ;  /* 0x00000001030c7812 */ /* 0x000fc800078ec0ff */
[----:B------:R-:W-:-:S13]  /*0c10*/  ISETP.NE.U32.AND P0, PT, R12, 0x1, PT ;  /* 0x000000010c00780c */ /* 0x000fda0003f05070 */
[----:B------:R-:W-:Y:S05]  /*0c20*/  @P0 BRA `(.L_x_0) ;  /* 0x0000000400180947 */ /* 0x000fea0003800000 */
[----:B------:R-:W2:Y:S01]  /*0c30*/  LDC R12, c[0x0][0x388] ;  /* 0x0000e200ff0c7b82 */ /* 0x000ea20000000800 */
[----:B------:R-:W2:Y:S02]  /*0c40*/  LDCU UR4, c[0x0][0x360] ;  /* 0x00006c00ff0477ac */ /* 0x000ea40008000800 */
[----:B--2---:R-:W-:-:S05]  /*0c50*/  IMAD R11, R11, UR4, R12 ;  /* 0x000000040b0b7c24 */ /* 0x004fca000f8e020c */
[----:B-1----:R-:W-:-:S04]  /*0c60*/  IADD3 R18, PT, PT, R11, R4, RZ ;  /* 0x000000040b127210 */ /* 0x002fc80007ffe0ff */
[----:B------:R-:W-:-:S04]  /*0c70*/  ISETP.GE.U32.AND P0, PT, R18, R5, PT ;  /* 0x000000051200720c */ /* 0x000fc80003f06070 */
[----:B------:R-:W-:-:S13]  /*0c80*/  ISETP.NE.OR P1, PT, R7, RZ, P0 ;  /* 0x000000ff0700720c */ /* 0x000fda0000725670 */
[----:B------:R-:W1:Y:S01]  /*0c90*/  @!P1 LDC.64 R12, c[0x0][0x380] ;  /* 0x0000e000ff0c9b82 */ /* 0x000e620000000a00 */
[----:B------:R-:W-:-:S04]  /*0ca0*/  @!P1 IMAD R7, R6, R5, R18 ;  /* 0x0000000506079224 */ /* 0x000fc800078e0212 */
[----:B-1----:R-:W-:-:S06]  /*0cb0*/  @!P1 IMAD.WIDE.U32 R12, R7, 0x8, R12 ;  /* 0x00000008070c9825 */ /* 0x002fcc00078e000c */
[----:B------:R-:W2:Y:S01]  /*0cc0*/  @!P1 LDG.E.64 R12, desc[UR8][R12.64] ;  /* 0x000000080c0c9981 */ /* 0x000ea2000c1e1b00 */
[----:B------:R-:W1:Y:S01]  /*0cd0*/  S2UR UR5, SR_CgaCtaId ;  /* 0x00000000000579c3 */ /* 0x000e620000008800 */
[----:B------:R-:W-:Y:S01]  /*0ce0*/  UMOV UR4, 0x400 ;  /* 0x0000040000047882 */ /* 0x000fe20000000000 */
[----:B------:R-:W-:Y:S01]  /*0cf0*/  BSSY.RECONVERGENT B0, `(.L_x_7) ;  /* 0x000000e000007945 */ /* 0x000fe20003800200 */
[----:B------:R-:W-:Y:S02]  /*0d00*/  ISETP.GT.U32.AND P2, PT, R4, 0x3f, PT ;  /* 0x0000003f0400780c */ /* 0x000fe40003f44070 */
[----:B------:R-:W-:Y:S01]  /*0d10*/  CS2R R14, SRZ ;  /* 0x00000000000e7805 */ /* 0x000fe2000001ff00 */
[----:B-1----:R-:W-:-:S06]  /*0d20*/  ULEA UR4, UR5, UR4, 0x18 ;  /* 0x0000000405047291 */ /* 0x002fcc000f8ec0ff */
[----:B------:R-:W-:-:S05]  /*0d30*/  LEA R11, R4, UR4, 0x3 ;  /* 0x00000004040b7c11 */ /* 0x000fca000f8e18ff */
[----:B--2---:R1:W-:Y:S01]  /*0d40*/  @!P1 STS.64 [R11], R12 ;  /* 0x0000000c0b009388 */ /* 0x0043e20000000a00 */
[----:B------:R-:W-:Y:S06]  /*0d50*/  BAR.SYNC.DEFER_BLOCKING 0x0 ;  /* 0x0000000000007b1d */ /* 0x000fec0000010000 */
[----:B------:R-:W-:Y:S05]  /*0d60*/  @P0 BRA `(.L_x_8) ;  /* 0x0000000000180947 */ /* 0x000fea0003800000 */
[----:B-1----:R-:W1:Y:S01]  /*0d70*/  LDC.64 R12, c[0x0][0x380] ;  /* 0x0000e000ff0c7b82 */ /* 0x002e620000000a00 */
[----:B------:R-:W-:Y:S01]  /*0d80*/  IMAD R7, R0, R5, R18 ;  /* 0x0000000500077224 */ /* 0x000fe200078e0212 */
[----:B------:R-:W2:Y:S03]  /*0d90*/  LDS.64 R14, [R11] ;  /* 0x000000000b0e7984 */ /* 0x000ea60000000a00 */
[----:B-1----:R-:W-:-:S06]  /*0da0*/  IMAD.WIDE.U32 R12, R7, 0x8, R12 ;  /* 0x00000008070c7825 */ /* 0x002fcc00078e000c */
[----:B------:R-:W2:Y:S02]  /*0db0*/  LDG.E.64 R12, desc[UR8][R12.64] ;  /* 0x000000080c0c7981 */ /* 0x000ea4000c1e1b00 */
[----:B--2---:R-:W-:-:S11]  /*0dc0*/  DMUL R14, R12, R14 ;  /* 0x0000000e0c0e7228 */ /* 0x004fd60000000000 */
.L_x_8:
[----:B------:R-:W-:Y:S05]  /*0dd0*/  BSYNC.RECONVERGENT B0 ;  /* 0x0000000000007941 */ /* 0x000fea0003800200 */
.L_x_7:
[----:B------:R-:W-:Y:S01]  /*0de0*/  STS.64 [R8], R14 ;  /* 0x0000000e08007388 */ /* 0x000fe20000000a00 */
[----:B------:R-:W-:Y:S01]  /*0df0*/  BAR.SYNC.DEFER_BLOCKING 0x0 ;  /* 0x0000000000007b1d */ /* 0x000fe20000010000 */
[C---:B------:R-:W-:Y:S02]  /*0e00*/  ISETP.GT.U32.AND P0, PT, R4.reuse, 0x1f, PT ;  /* 0x0000001f0400780c */ /* 0x040fe40003f04070 */
[----:B------:R-:W-:-:S03]  /*0e10*/  ISETP.NE.AND P1, PT, R4, RZ, PT ;  /* 0x000000ff0400720c */ /* 0x000fc60003f25270 */
[----:B------:R-:W-:Y:S01]  /*0e20*/  BSSY.RECONVERGENT B0, `(.L_x_9) ;  /* 0x000001f000007945 */ /* 0x000fe20003800200 */
[----:B-1----:R-:W-:Y:S04]  /*0e30*/  @!P2 LDS.64 R12, [R8+0x200] ;  /* 0x00020000080ca984 */ /* 0x002fe80000000a00 */
[----:B------:R-:W1:Y:S02]  /*0e40*/  @!P2 LDS.64 R18, [R8] ;  /* 0x000000000812a984 */ /* 0x000e640000000a00 */
[----:B-1----:R-:W-:-:S07]  /*0e50*/  @!P2 DADD R12, R12, R18 ;  /* 0x000000000c0ca229 */ /* 0x002fce0000000012 */
[----:B------:R1:W-:Y:S01]  /*0e60*/  @!P2 STS.64 [R8], R12 ;  /* 0x0000000c0800a388 */ /* 0x0003e20000000a00 */
[----:B------:R-:W-:Y:S06]  /*0e70*/  BAR.SYNC.DEFER_BLOCKING 0x0 ;  /* 0x0000000000007b1d */ /* 0x000fec0000010000 */
[----:B------:R-:W-:Y:S05]  /*0e80*/  @P0 BRA `(.L_x_10) ;  /* 0x0000000000600947 */ /* 0x000fea0003800000 */
[----:B-1----:R-:W-:Y:S04]  /*0e90*/  LDS.64 R12, [R8+0x100] ;  /* 0x00010000080c7984 */ /* 0x002fe80000000a00 */
        /* <DEDUP_REMOVED lines=23> */
.L_x_10:
[----:B------:R-:W-:Y:S05]  /*1010*/  BSYNC.RECONVERGENT B0 ;  /* 0x0000000000007941 */ /* 0x000fea0003800200 */
.L_x_9:
[----:B------:R-:W-:Y:S06]  /*1020*/  BAR.SYNC.DEFER_BLOCKING 0x0 ;  /* 0x0000000000007b1d */ /* 0x000fec0000010000 */
[----:B-1----:R-:W-:Y:S04]  /*1030*/  @!P1 LDS.64 R12, [R9] ;  /* 0x00000000090c9984 */ /* 0x002fe80000000a00 */
[----:B--2---:R-:W1:Y:S02]  /*1040*/  @!P1 LDS.64 R14, [R2] ;  /* 0x00000000020e9984 */ /* 0x004e640000000a00 */
[----:B-1----:R-:W-:-:S07]  /*1050*/  @!P1 DADD R12, R12, R14 ;  /* 0x000000000c0c9229 */ /* 0x002fce000000000e */
[----:B------:R2:W-:Y:S04]  /*1060*/  @!P1 STS.64 [R2], R12 ;  /* 0x0000000c02009388 */ /* 0x0005e80000000a00 */
[----:B------:R2:W-:Y:S01]  /*1070*/  STS.64 [R8], RZ ;  /* 0x000000ff08007388 */ /* 0x0005e20000000a00 */
[----:B------:R-:W-:Y:S06]  /*1080*/  BAR.SYNC.DEFER_BLOCKING 0x0 ;  /* 0x0000000000007b1d */ /* 0x000fec0000010000 */
.L_x_0:
[----:B------:R-:W-:Y:S01]  /*1090*/  ISETP.NE.AND P0, PT, R4, RZ, PT ;  /* 0x000000ff0400720c */ /* 0x000fe20003f05270 */
[----:B------:R-:W-:-:S12]  /*10a0*/  BSSY.RECONVERGENT B0, `(.L_x_11) ;  /* 0x000001f000007945 */ /* 0x000fd80003800200 */
[----:B------:R-:W-:Y:S05]  /*10b0*/  @P0 BRA `(.L_x_12) ;  /* 0x0000000000740947 */ /* 0x000fea0003800000 */
[----:B--2---:R-:W2:Y:S01]  /*10c0*/  LDC.64 R12, c[0x0][0x398] ;  /* 0x0000e600ff0c7b82 */ /* 0x004ea20000000a00 */
[----:B------:R-:W-:Y:S01]  /*10d0*/  IMAD R5, R0, R5, R6 ;  /* 0x0000000500057224 */ /* 0x000fe200078e0206 */
[----:B-1----:R-:W1:Y:S06]  /*10e0*/  LDS.64 R18, [R2] ;  /* 0x0000000002127984 */ /* 0x002e6c0000000a00 */
[----:B0-----:R-:W0:Y:S01]  /*10f0*/  LDC.64 R8, c[0x0][0x380] ;  /* 0x0000e000ff087b82 */ /* 0x001e220000000a00 */
[----:B--2---:R-:W-:-:S06]  /*1100*/  IMAD.WIDE R14, R6, 0x8, R12 ;  /* 0x00000008060e7825 */ /* 0x004fcc00078e020c */
[----:B------:R-:W1:Y:S01]  /*1110*/  LDG.E.64 R14, desc[UR8][R14.64] ;  /* 0x000000080e0e7981 */ /* 0x000e62000c1e1b00 */
[----:B0-----:R-:W-:-:S05]  /*1120*/  IMAD.WIDE R8, R5, 0x8, R8 ;  /* 0x0000000805087825 */ /* 0x001fca00078e0208 */
[----:B------:R-:W1:Y:S02]  /*1130*/  LDG.E.64 R12, desc[UR8][R8.64] ;  /* 0x00000008080c7981 */ /* 0x000e64000c1e1b00 */
[----:B-1----:R-:W-:-:S08]  /*1140*/  DFMA R18, R12, R14, R18 ;  /* 0x0000000e0c12722b */ /* 0x002fd00000000012 */
[----:B------:R-:W-:Y:S01]  /*1150*/  DSETP.NEU.AND P0, PT, R18, RZ, PT ;  /* 0x000000ff1200722a */ /* 0x000fe20003f0d000 */
[----:B------:R0:W-:-:S13]  /*1160*/  STS.64 [R2], R18 ;  /* 0x0000001202007388 */ /* 0x0001da0000000a00 */
[----:B0-----:R-:W-:Y:S05]  /*1170*/  @!P0 EXIT ;  /* 0x000000000000894d */ /* 0x001fea0003800000 */
[----:B------:R-:W0:Y:S01]  /*1180*/  MUFU.RCP64H R21, R17 ;  /* 0x0000001100157308 */ /* 0x000e220000001800 */
[----:B------:R-:W-:-:S05]  /*1190*/  VIADD R20, R17, 0x300402 ;  /* 0x0030040211147836 */ /* 0x000fca0000000000 */
[----:B------:R-:W-:Y:S01]  /*11a0*/  FSETP.GEU.AND P0, PT, |R20|, 5.8789094863358348022e-39, PT ;  /* 0x004004021400780b */ /* 0x000fe20003f0e200 */
[----:B0-----:R-:W-:-:S08]  /*11b0*/  DFMA R22, -R16, R20, 1 ;  /* 0x3ff000001016742b */ /* 0x001fd00000000114 */
[----:B------:R-:W-:-:S08]  /*11c0*/  DFMA R22, R22, R22, R22 ;  /* 0x000000161616722b */ /* 0x000fd00000000016 */
[----:B------:R-:W-:-:S08]  /*11d0*/  DFMA R22, R20, R22, R20 ;  /* 0x000000161416722b */ /* 0x000fd00000000014 */
[----:B------:R-:W-:-:S08]  /*11e0*/  DFMA R24, -R16, R22, 1 ;  /* 0x3ff000001018742b */ /* 0x000fd00000000116 */
[----:B------:R-:W-:Y:S01]  /*11f0*/  DFMA R22, R22, R24, R22 ;  /* 0x000000181616722b */ /* 0x000fe20000000016 */
[----:B------:R-:W-:Y:S10]  /*1200*/  @P0 BRA `(.L_x_13) ;  /* 0x0000000000100947 */ /* 0x000ff40003800000 */
[----:B------:R-:W-:Y:S02]  /*1210*/  LOP3.LUT R5, R17, 0x7fffffff, RZ, 0xc0, !PT ;  /* 0x7fffffff11057812 */ /* 0x000fe400078ec0ff */
[----:B------:R-:W-:Y:S02]  /*1220*/  MOV R20, 0x1250 ;  /* 0x0000125000147802 */ /* 0x000fe40000000f00 */
[----:B------:R-:W-:-:S07]  /*1230*/  IADD3 R24, PT, PT, R5, -0x100000, RZ ;  /* 0xfff0000005187810 */ /* 0x000fce0007ffe0ff */
[----:B------:R-:W-:Y:S05]  /*1240*/  CALL.REL.NOINC `($__internal_0_$__cuda_sm20_dblrcp_rn_slowpath_v3) ;  /* 0x0000001000147944 */ /* 0x000fea0003c00000 */
.L_x_13:
[----:B------:R-:W-:-:S07]  /*1250*/  DMUL R22, R18, R22 ;  /* 0x0000001612167228 */ /* 0x000fce0000000000 */
[----:B------:R3:W-:Y:S01]  /*1260*/  STS.64 [R2], R22 ;  /* 0x0000001602007388 */ /* 0x0007e20000000a00 */
[----:B------:R-:W-:-:S07]  /*1270*/  DFMA R12, R14, R22, R12 ;  /* 0x000000160e0c722b */ /* 0x000fce000000000c */
[----:B------:R3:W-:Y:S04]  /*1280*/  STG.E.64 desc[UR8][R8.64], R12 ;  /* 0x0000000c08007986 */ /* 0x0007e8000c101b08 */
.L_x_12:
[----:B------:R-:W-:Y:S05]  /*1290*/  BSYNC.RECONVERGENT B0 ;  /* 0x0000000000007941 */ /* 0x000fea0003800200 */
.L_x_11:
[----:B------:R-:W-:Y:S01]  /*12a0*/  BAR.SYNC.DEFER_BLOCKING 0x0 ;  /* 0x0000000000007b1d */ /* 0x000fe20000010000 */
[----:B------:R-:W-:-:S13]  /*12b0*/  ISETP.GE.AND P0, PT, R10, 0x80, PT ;  /* 0x000000800a00780c */ /* 0x000fda0003f06270 */
[----:B------:R-:W-:Y:S05]  /*12c0*/  @!P0 EXIT ;  /* 0x000000000000894d */ /* 0x000fea0003800000 */
[----:B------:R-:W4:Y:S01]  /*12d0*/  LDC R35, c[0x0][0x360] ;  /* 0x0000d800ff237b82 */ /* 0x000f220000000800 */
[----:B------:R-:W-:-:S05]  /*12e0*/  VIADD R5, R3, 0xffffffff ;  /* 0xffffffff03057836 */ /* 0x000fca0000000000 */
[----:B------:R-:W-:Y:S02]  /*12f0*/  ISETP.GE.U32.AND P0, PT, R5, 0x7, PT ;  /* 0x000000070500780c */ /* 0x000fe40003f06070 */
[----:B------:R-:W-:-:S11]  /*1300*/  MOV R5, RZ ;  /* 0x000000ff00057202 */ /* 0x000fd60000000f00 */
[----:B------:R-:W-:Y:S05]  /*1310*/  @!P0 BRA `(.L_x_14) ;  /* 0x0000000800308947 */ /* 0x000fea0003800000 */
[----:B------:R-:W5:Y:S01]  /*1320*/  LDCU UR4, c[0x0][0x388] ;  /* 0x00007100ff0477ac */ /* 0x000f620008000800 */
[----:B------:R-:W-:Y:S01]  /*1330*/  LOP3.LUT R32, R3, 0xfffff8, RZ, 0xc0, !PT ;  /* 0x00fffff803207812 */ /* 0x000fe200078ec0ff */
[----:B------:R-:W0:Y:S03]  /*1340*/  LDCU UR5, c[0x0][0x390] ;  /* 0x00007200ff0577ac */ /* 0x000e260008000800 */
[----:B------:R-:W-:Y:S01]  /*1350*/  IADD3 R32, PT, PT, -R32, RZ, RZ ;  /* 0x000000ff20207210 */ /* 0x000fe20007ffe1ff */
[----:B------:R-:W1:Y:S01]  /*1360*/  LDCU UR6, c[0x0][0x390] ;  /* 0x00007200ff0677ac */ /* 0x000e620008000800 */
[C---:B-----5:R-:W-:Y:S01]  /*1370*/  VIADD R37, R4.reuse, UR4 ;  /* 0x0000000404257c36 */ /* 0x060fe20008000000 */
[----:B----4-:R-:W-:-:S03]  /*1380*/  IADD3 R7, PT, PT, R4, UR4, R35 ;  /* 0x0000000404077c10 */ /* 0x010fc6000fffe023 */
[--C-:B0-----:R-:W-:Y:S02]  /*1390*/  IMAD R5, R0, UR5, R37.reuse ;  /* 0x0000000500057c24 */ /* 0x101fe4000f8e0225 */
[C---:B------:R-:W-:Y:S02]  /*13a0*/  IMAD R4, R6.reuse, UR5, R37 ;  /* 0x0000000506047c24 */ /* 0x040fe4000f8e0225 */
[----:B------:R-:W-:Y:S01]  /*13b0*/  IMAD R6, R6, UR5, R7 ;  /* 0x0000000506067c24 */ /* 0x000fe2000f8e0207 */
[CC--:B---3--:R-:W-:Y:S01]  /*13c0*/  LEA R9, R35.reuse, R5.reuse, 0x1 ;  /* 0x0000000523097211 */ /* 0x0c8fe200078e08ff */
[C-C-:B-12---:R-:W-:Y:S01]  /*13d0*/  IMAD R8, R35.reuse, 0x2, R4.reuse ;  /* 0x0000000223087824 */ /* 0x146fe200078e0204 */
[C---:B------:R-:W-:Y:S01]  /*13e0*/  LEA R13, R35.reuse, R5, 0x2 ;  /* 0x00000005230d7211 */ /* 0x040fe200078e10ff */
[C---:B------:R-:W-:Y:S02]  /*13f0*/  IMAD R10, R35.reuse, 0x3, R4 ;  /* 0x00000003230a7824 */ /* 0x040fe400078e0204 */
[----:B------:R-:W-:-:S02]  /*1400*/  IMAD R11, R35, 0x3, R5 ;  /* 0x00000003230b7824 */ /* 0x000fc400078e0205 */
[C-C-:B------:R-:W-:Y:S02]  /*1410*/  IMAD R12, R35.reuse, 0x4, R4.reuse ;  /* 0x00000004230c7824 */ /* 0x140fe400078e0204 */
[C-C-:B------:R-:W-:Y:S02]  /*1420*/  IMAD R24, R35.reuse, 0x5, R4.reuse ;  /* 0x0000000523187824 */ /* 0x140fe400078e0204 */
[C-C-:B------:R-:W-:Y:S02]  /*1430*/  IMAD R25, R35.reuse, 0x5, R5.reuse ;  /* 0x0000000523197824 */ /* 0x140fe400078e0205 */
[C-C-:B------:R-:W-:Y:S02]  /*1440*/  IMAD R30, R35.reuse, 0x6, R4.reuse ;  /* 0x00000006231e7824 */ /* 0x140fe400078e0204 */
[C---:B------:R-:W-:Y:S02]  /*1450*/  IMAD R31, R35.reuse, 0x6, R5 ;  /* 0x00000006231f7824 */ /* 0x040fe400078e0205 */
[----:B------:R-:W-:-:S02]  /*1460*/  IMAD R33, R35, 0x7, R4 ;  /* 0x0000000723217824 */ /* 0x000fc400078e0204 */
[----:B------:R-:W-:Y:S02]  /*1470*/  IMAD R7, R0, UR5, R7 ;  /* 0x0000000500077c24 */ /* 0x000fe4000f8e0207 */
[----:B------:R-:W-:-:S07]  /*1480*/  IMAD R35, R35, 0x7, R5 ;  /* 0x0000000723237824 */ /* 0x000fce00078e0205 */
.L_x_15:
[----:B------:R-:W-:-:S13]  /*1490*/  ISETP.GE.AND P0, PT, R37, UR6, PT ;  /* 0x0000000625007c0c */ /* 0x000fda000bf06270 */
[----:B------:R-:W0:Y:S01]  /*14a0*/  @!P0 LDC.64 R28, c[0x0][0x380] ;  /* 0x0000e000ff1c8b82 */ /* 0x000e220000000a00 */
[----:B-1----:R-:W1:Y:S01]  /*14b0*/  LDCU UR4, c[0x0][0x360] ;  /* 0x00006c00ff0477ac */ /* 0x002e620008000800 */
[----:B------:R-:W2:Y:S01]  /*14c0*/  @!P0 LDS.64 R18, [R2] ;  /* 0x0000000002128984 */ /* 0x000ea20000000a00 */
[----:B0-----:R-:W-:-:S04]  /*14d0*/  @!P0 IMAD.WIDE R14, R4, 0x8, R28 ;  /* 0x00000008040e8825 */ /* 0x001fc800078e021c */
[----:B------:R-:W-:Y:S02]  /*14e0*/  @!P0 IMAD.WIDE R28, R5, 0x8, R28 ;  /* 0x00000008051c8825 */ /* 0x000fe400078e021c */
[----:B------:R-:W2:Y:S04]  /*14f0*/  @!P0 LDG.E.64 R14, desc[UR8][R14.64] ;  /* 0x000000080e0e8981 */ /* 0x000ea8000c1e1b00 */
[----:B------:R-:W2:Y:S01]  /*1500*/  @!P0 LDG.E.64 R26, desc[UR8][R28.64] ;  /* 0x000000081c1a8981 */ /* 0x000ea2000c1e1b00 */
[----:B-1----:R-:W-:-:S05]  /*1510*/  VIADD R16, R37, UR4 ;  /* 0x0000000425107c36 */ /* 0x002fca0008000000 */
[----:B------:R-:W-:-:S13]  /*1520*/  ISETP.GE.AND P1, PT, R16, UR6, PT ;  /* 0x0000000610007c0c */ /* 0x000fda000bf26270 */
[----:B------:R-:W0:Y:S01]  /*1530*/  @!P1 LDC.64 R16, c[0x0][0x380] ;  /* 0x0000e000ff109b82 */ /* 0x000e220000000a00 */
[----:B------:R-:W1:Y:S01]  /*1540*/  @!P1 LDS.64 R22, [R2] ;  /* 0x0000000002169984 */ /* 0x000e620000000a00 */
[----:B0-----:R-:W-:-:S04]  /*1550*/  @!P1 IMAD.WIDE R20, R6, 0x8, R16 ;  /* 0x0000000806149825 */ /* 0x001fc800078e0210 */
[----:B------:R-:W-:Y:S01]  /*1560*/  @!P1 IMAD.WIDE R16, R7, 0x8, R16 ;  /* 0x0000000807109825 */ /* 0x000fe200078e0210 */
[----:B--2---:R-:W-:-:S07]  /*1570*/  @!P0 DFMA R26, R18, R14, R26 ;  /* 0x0000000e121a822b */ /* 0x004fce000000001a */
[----:B------:R-:W-:Y:S04]  /*1580*/  @!P0 STG.E.64 desc[UR8][R28.64], R26 ;  /* 0x0000001a1c008986 */ /* 0x000fe8000c101b08 */
[----:B------:R-:W1:Y:S04]  /*1590*/  @!P1 LDG.E.64 R20, desc[UR8][R20.64] ;  /* 0x0000000814149981 */ /* 0x000e68000c1e1b00 */
[----:B------:R-:W1:Y:S01]  /*15a0*/  @!P1 LDG.E.64 R18, desc[UR8][R16.64] ;  /* 0x0000000810129981 */ /* 0x000e62000c1e1b00 */
[----:B------:R-:W0:Y:S02]  /*15b0*/  LDC R14, c[0x0][0x360] ;  /* 0x0000d800ff0e7b82 */ /* 0x000e240000000800 */
[----:B0-----:R-:W-:-:S04]  /*15c0*/  IADD3 R14, PT, PT, R14, R14, R37 ;  /* 0x0000000e0e0e7210 */ /* 0x001fc80007ffe025 */
[----:B------:R-:W-:-:S13]  /*15d0*/  ISETP.GE.AND P0, PT, R14, UR6, PT ;  /* 0x000000060e007c0c */ /* 0x000fda000bf06270 */
[----:B------:R-:W0:Y:S01]  /*15e0*/  @!P0 LDC.64 R14, c[0x0][0x380] ;  /* 0x0000e000ff0e8b82 */ /* 0x000e220000000a00 */
[----:B------:R-:W2:Y:S01]  /*15f0*/  @!P0 LDS.64 R26, [R2] ;  /* 0x00000000021a8984 */ /* 0x000ea20000000a00 */
[----:B-1----:R-:W-:Y:S01]  /*1600*/  @!P1 DFMA R22, R22, R20, R18 ;  /* 0x000000141616922b */ /* 0x002fe20000000012 */
[----:B0-----:R-:W-:-:S04]  /*1610*/  @!P0 IMAD.WIDE R18, R8, 0x8, R14 ;  /* 0x0000000808128825 */ /* 0x001fc800078e020e */
[----:B------:R-:W-:Y:S02]  /*1620*/  @!P0 IMAD.WIDE R14, R9, 0x8, R14 ;  /* 0x00000008090e8825 */ /* 0x000fe400078e020e */
[----:B------:R0:W-:Y:S04]  /*1630*/  @!P1 STG.E.64 desc[UR8][R16.64], R22 ;  /* 0x0000001610009986 */ /* 0x0001e8000c101b08 */
[----:B------:R-:W2:Y:S04]  /*1640*/  @!P0 LDG.E.64 R18, desc[UR8][R18.64] ;  /* 0x0000000812128981 */ /* 0x000ea8000c1e1b00 */
[----:B0-----:R-:W2:Y:S01]  /*1650*/  @!P0 LDG.E.64 R16, desc[UR8][R14.64] ;  /* 0x000000080e108981 */ /* 0x001ea2000c1e1b00 */
[----:B------:R-:W0:Y:S02]  /*1660*/  LDC R21, c[0x0][0x360] ;  /* 0x0000d800ff157b82 */ /* 0x000e240000000800 */
[----:B0-----:R-:W-:-:S04]  /*1670*/  IADD3 R20, PT, PT, R21, R21, R37 ;  /* 0x0000001515147210 */ /* 0x001fc80007ffe025 */
[----:B------:R-:W-:-:S04]  /*1680*/  IADD3 R20, PT, PT, R20, R21, RZ ;  /* 0x0000001514147210 */ /* 0x000fc80007ffe0ff */
[----:B------:R-:W-:-:S13]  /*1690*/  ISETP.GE.AND P1, PT, R20, UR6, PT ;  /* 0x0000000614007c0c */ /* 0x000fda000bf26270 */
[----:B------:R-:W0:Y:S02]  /*16a0*/  @!P1 LDC.64 R28, c[0x0][0x380] ;  /* 0x0000e000ff1c9b82 */ /* 0x000e240000000a00 */
[----:B0-----:R-:W-:-:S04]  /*16b0*/  @!P1 IMAD.WIDE R20, R10, 0x8, R28 ;  /* 0x000000080a149825 */ /* 0x001fc800078e021c */
[----:B------:R-:W-:Y:S01]  /*16c0*/  @!P1 IMAD.WIDE R28, R11, 0x8, R28 ;  /* 0x000000080b1c9825 */ /* 0x000fe200078e021c */
[----:B--2---:R-:W-:Y:S01]  /*16d0*/  @!P0 DFMA R26, R26, R18, R16 ;  /* 0x000000121a1a822b */ /* 0x004fe20000000010 */
[----:B------:R-:W0:Y:S01]  /*16e0*/  LDC R23, c[0x0][0x360] ;  /* 0x0000d800ff177b82 */ /* 0x000e220000000800 */
[----:B------:R-:W1:Y:S05]  /*16f0*/  @!P1 LDS.64 R18, [R2] ;  /* 0x0000000002129984 */ /* 0x000e6a0000000a00 */
[----:B------:R2:W-:Y:S04]  /*1700*/  @!P0 STG.E.64 desc[UR8][R14.64], R26 ;  /* 0x0000001a0e008986 */ /* 0x0005e8000c101b08 */
[----:B------:R-:W1:Y:S04]  /*1710*/  @!P1 LDG.E.64 R16, desc[UR8][R20.64] ;  /* 0x0000000814109981 */ /* 0x000e68000c1e1b00 */
[----:B--2---:R-:W1:Y:S01]  /*1720*/  @!P1 LDG.E.64 R14, desc[UR8][R28.64] ;  /* 0x000000081c0e9981 */ /* 0x004e62000c1e1b00 */
[----:B0-----:R-:W-:-:S04]  /*1730*/  IADD3 R22, PT, PT, R23, R23, R37 ;  /* 0x0000001717167210 */ /* 0x001fc80007ffe025 */
[----:B------:R-:W-:-:S04]  /*1740*/  IADD3 R22, PT, PT, R23, R23, R22 ;  /* 0x0000001717167210 */ /* 0x000fc80007ffe016 */
[----:B------:R-:W-:-:S13]  /*1750*/  ISETP.GE.AND P0, PT, R22, UR6, PT ;  /* 0x0000000616007c0c */ /* 0x000fda000bf06270 */
[----:B------:R-:W0:Y:S08]  /*1760*/  @!P0 LDC.64 R22, c[0x0][0x380] ;  /* 0x0000e000ff168b82 */ /* 0x000e300000000a00 */
[----:B------:R-:W2:Y:S01]  /*1770*/  LDC R27, c[0x0][0x360] ;  /* 0x0000d800ff1b7b82 */ /* 0x000ea20000000800 */
[----:B-1----:R-:W-:Y:S01]  /*1780*/  @!P1 DFMA R18, R18, R16, R14 ;  /* 0x000000101212922b */ /* 0x002fe2000000000e */
[----:B0-----:R-:W-:-:S04]  /*1790*/  @!P0 IMAD.WIDE R16, R12, 0x8, R22 ;  /* 0x000000080c108825 */ /* 0x001fc800078e0216 */
[----:B------:R-:W-:Y:S02]  /*17a0*/  @!P0 IMAD.WIDE R22, R13, 0x8, R22 ;  /* 0x000000080d168825 */ /* 0x000fe400078e0216 */
[----:B------:R0:W-:Y:S04]  /*17b0*/  @!P1 STG.E.64 desc[UR8][R28.64], R18 ;  /* 0x000000121c009986 */ /* 0x0001e8000c101b08 */
[----:B------:R-:W3:Y:S04]  /*17c0*/  @!P0 LDG.E.64 R16, desc[UR8][R16.64] ;  /* 0x0000000810108981 */ /* 0x000ee8000c1e1b00 */
[----:B------:R-:W3:Y:S01]  /*17d0*/  @!P0 LDG.E.64 R14, desc[UR8][R22.64] ;  /* 0x00000008160e8981 */ /* 0x000ee2000c1e1b00 */
[----:B--2---:R-:W-:-:S04]  /*17e0*/  IADD3 R20, PT, PT, R27, R27, R37 ;  /* 0x0000001b1b147210 */ /* 0x004fc80007ffe025 */
[----:B------:R-:W-:Y:S02]  /*17f0*/  IADD3 R26, PT, PT, R27, R27, R20 ;  /* 0x0000001b1b1a7210 */ /* 0x000fe40007ffe014 */
[----:B------:R-:W3:Y:S03]  /*1800*/  @!P0 LDS.64 R20, [R2] ;  /* 0x0000000002148984 */ /* 0x000ee60000000a00 */
[----:B------:R-:W-:-:S05]  /*1810*/  IMAD.IADD R26, R26, 0x1, R27 ;  /* 0x000000011a1a7824 */ /* 0x000fca00078e021b */
[----:B------:R-:W-:-:S13]  /*1820*/  ISETP.GE.AND P1, PT, R26, UR6, PT ;  /* 0x000000061a007c0c */ /* 0x000fda000bf26270 */
[----:B------:R-:W0:Y:S01]  /*1830*/  @!P1 LDC.64 R26, c[0x0][0x380] ;  /* 0x0000e000ff1a9b82 */ /* 0x000e220000000a00 */
[----:B------:R-:W1:Y:S01]  /*1840*/  @!P1 LDS.64 R28, [R2] ;  /* 0x00000000021c9984 */ /* 0x000e620000000a00 */
[----:B0-----:R-:W-:-:S04]  /*1850*/  @!P1 IMAD.WIDE R18, R24, 0x8, R26 ;  /* 0x0000000818129825 */ /* 0x001fc800078e021a */
[----:B------:R-:W-:Y:S01]  /*1860*/  @!P1 IMAD.WIDE R26, R25, 0x8, R26 ;  /* 0x00000008191a9825 */ /* 0x000fe200078e021a */
[----:B---3--:R-:W-:-:S07]  /*1870*/  @!P0 DFMA R20, R20, R16, R14 ;  /* 0x000000101414822b */ /* 0x008fce000000000e */
[----:B------:R0:W-:Y:S04]  /*1880*/  @!P0 STG.E.64 desc[UR8][R22.64], R20 ;  /* 0x0000001416008986 */ /* 0x0001e8000c101b08 */
[----:B------:R-:W1:Y:S04]  /*1890*/  @!P1 LDG.E.64 R18, desc[UR8][R18.64] ;  /* 0x0000000812129981 */ /* 0x000e68000c1e1b00 */
[----:B------:R-:W1:Y:S01]  /*18a0*/  @!P1 LDG.E.64 R16, desc[UR8][R26.64] ;  /* 0x000000081a109981 */ /* 0x000e62000c1e1b00 */
[----:B------:R-:W2:Y:S02]  /*18b0*/  LDC R15, c[0x0][0x360] ;  /* 0x0000d800ff0f7b82 */ /* 0x000ea40000000800 */
[----:B--2---:R-:W-:-:S04]  /*18c0*/  IADD3 R14, PT, PT, R15, R15, R37 ;  /* 0x0000000f0f0e7210 */ /* 0x004fc80007ffe025 */
[----:B------:R-:W-:-:S04]  /*18d0*/  IADD3 R14, PT, PT, R15, R15, R14 ;  /* 0x0000000f0f0e7210 */ /* 0x000fc80007ffe00e */
[----:B------:R-:W-:-:S04]  /*18e0*/  IADD3 R14, PT, PT, R15, R15, R14 ;  /* 0x0000000f0f0e7210 */ /* 0x000fc80007ffe00e */
[----:B------:R-:W-:-:S13]  /*18f0*/  ISETP.GE.AND P0, PT, R14, UR6, PT ;  /* 0x000000060e007c0c */ /* 0x000fda000bf06270 */
[----:B------:R-:W2:Y:S08]  /*1900*/  @!P0 LDC.64 R14, c[0x0][0x380] ;  /* 0x0000e000ff0e8b82 */ /* 0x000eb00000000a00 */
[----:B0-----:R-:W0:Y:S01]  /*1910*/  LDC R23, c[0x0][0x360] ;  /* 0x0000d800ff177b82 */ /* 0x001e220000000800 */
[----:B-1----:R-:W-:Y:S01]  /*1920*/  @!P1 DFMA R28, R28, R18, R16 ;  /* 0x000000121c1c922b */ /* 0x002fe20000000010 */
[----:B--2---:R-:W-:-:S04]  /*1930*/  @!P0 IMAD.WIDE R16, R30, 0x8, R14 ;  /* 0x000000081e108825 */ /* 0x004fc800078e020e */
[----:B------:R-:W-:Y:S02]  /*1940*/  @!P0 IMAD.WIDE R14, R31, 0x8, R14 ;  /* 0x000000081f0e8825 */ /* 0x000fe400078e020e */
[----:B------:R-:W-:Y:S04]  /*1950*/  @!P1 STG.E.64 desc[UR8][R26.64], R28 ;  /* 0x0000001c1a009986 */ /* 0x000fe8000c101b08 */
[----:B------:R-:W2:Y:S04]  /*1960*/  @!P0 LDG.E.64 R16, desc[UR8][R16.64] ;  /* 0x0000000810108981 */ /* 0x000ea8000c1e1b00 */
[----:B------:R-:W2:Y:S01]  /*1970*/  @!P0 LDG.E.64 R18, desc[UR8][R14.64] ;  /* 0x000000080e128981 */ /* 0x000ea2000c1e1b00 */
[----:B0-----:R-:W-:-:S04]  /*1980*/  IADD3 R20, PT, PT, R23, R23, R37 ;  /* 0x0000001717147210 */ /* 0x001fc80007ffe025 */
[----:B------:R-:W-:-:S04]  /*1990*/  IADD3 R20, PT, PT, R23, R23, R20 ;  /* 0x0000001717147210 */ /* 0x000fc80007ffe014 */
[-C--:B------:R-:W-:Y:S02]  /*19a0*/  IADD3 R22, PT, PT, R23, R23.reuse, R20 ;  /* 0x0000001717167210 */ /* 0x080fe40007ffe014 */
[----:B------:R-:W2:Y:S02]  /*19b0*/  @!P0 LDS.64 R20, [R2] ;  /* 0x0000000002148984 */ /* 0x000ea40000000a00 */
[----:B------:R-:W-:-:S04]  /*19c0*/  IADD3 R22, PT, PT, R22, R23, RZ ;  /* 0x0000001716167210 */ /* 0x000fc80007ffe0ff */
[----:B------:R-:W-:-:S13]  /*19d0*/  ISETP.GE.AND P1, PT, R22, UR6, PT ;  /* 0x0000000616007c0c */ /* 0x000fda000bf26270 */
[----:B------:R-:W0:Y:S01]  /*19e0*/  @!P1 LDC.64 R22, c[0x0][0x380] ;  /* 0x0000e000ff169b82 */ /* 0x000e220000000a00 */
[----:B--2---:R-:W-:Y:S01]  /*19f0*/  @!P0 DFMA R18, R20, R16, R18 ;  /* 0x000000101412822b */ /* 0x004fe20000000012 */
[--C-:B0-----:R-:W-:Y:S01]  /*1a00*/  @!P1 IMAD.WIDE R16, R33, 0x8, R22.reuse ;  /* 0x0000000821109825 */ /* 0x101fe200078e0216 */
[----:B------:R-:W0:Y:S03]  /*1a10*/  @!P1 LDS.64 R20, [R2] ;  /* 0x0000000002149984 */ /* 0x000e260000000a00 */
[----:B------:R-:W-:Y:S02]  /*1a20*/  @!P1 IMAD.WIDE R22, R35, 0x8, R22 ;  /* 0x0000000823169825 */ /* 0x000fe400078e0216 */
[----:B------:R1:W-:Y:S04]  /*1a30*/  @!P0 STG.E.64 desc[UR8][R14.64], R18 ;  /* 0x000000120e008986 */ /* 0x0003e8000c101b08 */
[----:B------:R-:W0:Y:S04]  /*1a40*/  @!P1 LDG.E.64 R16, desc[UR8][R16.64] ;  /* 0x0000000810109981 */ /* 0x000e28000c1e1b00 */
[----:B------:R-:W0:Y:S01]  /*1a50*/  @!P1 LDG.E.64 R26, desc[UR8][R22.64] ;  /* 0x00000008161a9981 */ /* 0x000e22000c1e1b00 */
[----:B------:R-:W2:Y:S01]  /*1a60*/  LDC R28, c[0x0][0x360] ;  /* 0x0000d800ff1c7b82 */ /* 0x000ea20000000800 */
[----:B------:R-:W-:-:S05]  /*1a70*/  VIADD R32, R32, 0x8 ;  /* 0x0000000820207836 */ /* 0x000fca0000000000 */
[----:B------:R-:W-:Y:S02]  /*1a80*/  ISETP.NE.AND P0, PT, R32, RZ, PT ;  /* 0x000000ff2000720c */ /* 0x000fe40003f05270 */
[C---:B--2---:R-:W-:Y:S01]  /*1a90*/  LEA R37, R28.reuse, R37, 0x3 ;  /* 0x000000251c257211 */ /* 0x044fe200078e18ff */
[C---:B------:R-:W-:Y:S01]  /*1aa0*/  IMAD R4, R28.reuse, 0x8, R4 ;  /* 0x000000081c047824 */ /* 0x040fe200078e0204 */
[C---:B------:R-:W-:Y:S01]  /*1ab0*/  LEA R5, R28.reuse, R5, 0x3 ;  /* 0x000000051c057211 */ /* 0x040fe200078e18ff */
        /* <DEDUP_REMOVED lines=13> */
[----:B------:R-:W-:Y:S01]  /*1b90*/  LEA R35, R28, R35, 0x3 ;  /* 0x000000231c237211 */ /* 0x000fe200078e18ff */
[----:B0-----:R-:W-:-:S07]  /*1ba0*/  @!P1 DFMA R20, R20, R16, R26 ;  /* 0x000000101414922b */ /* 0x001fce000000001a */
[----:B------:R1:W-:Y:S01]  /*1bb0*/  @!P1 STG.E.64 desc[UR8][R22.64], R20 ;  /* 0x0000001416009986 */ /* 0x0003e2000c101b08 */
[----:B------:R-:W-:Y:S05]  /*1bc0*/  @P0 BRA `(.L_x_15) ;  /* 0xfffffff800300947 */ /* 0x000fea000383ffff */
[----:B------:R-:W-:-:S07]  /*1bd0*/  LOP3.LUT R5, R3, 0xfffff8, RZ, 0xc0, !PT ;  /* 0x00fffff803057812 */ /* 0x000fce00078ec0ff */
.L_x_14:
[----:B------:R-:W-:-:S13]  /*1be0*/  LOP3.LUT P0, R7, R3, 0x7, RZ, 0xc0, !PT ;  /* 0x0000000703077812 */ /* 0x000fda000780c0ff */
[----:B------:R-:W-:Y:S05]  /*1bf0*/  @!P0 EXIT ;  /* 0x000000000000894d */ /* 0x000fea0003800000 */
[----:B------:R-:W5:Y:S01]  /*1c00*/  S2R R4, SR_TID.X ;  /* 0x0000000000047919 */ /* 0x000f620000002100 */
[----:B------:R-:W0:Y:S01]  /*1c10*/  LDCU UR5, c[0x0][0x388] ;  /* 0x00007100ff0577ac */ /* 0x000e220008000800 */
[----:B------:R-:W-:Y:S02]  /*1c20*/  ISETP.GE.U32.AND P1, PT, R7, 0x4, PT ;  /* 0x000000040700780c */ /* 0x000fe40003f26070 */
[----:B------:R-:W-:Y:S01]  /*1c30*/  LOP3.LUT R6, R3, 0x3, RZ, 0xc0, !PT ;  /* 0x0000000303067812 */ /* 0x000fe200078ec0ff */
[----:B------:R-:W1:Y:S03]  /*1c40*/  LDCU UR4, c[0x0][0x360] ;  /* 0x00006c00ff0477ac */ /* 0x000e660008000800 */
[----:B------:R-:W-:Y:S01]  /*1c50*/  ISETP.NE.AND P0, PT, R6, RZ, PT ;  /* 0x000000ff0600720c */ /* 0x000fe20003f05270 */
[----:B0-----:R-:W-:Y:S02]  /*1c60*/  UIADD3 UR6, UPT, UPT, UR5, -0x1, URZ ;  /* 0xffffffff05067890 */ /* 0x001fe4000fffe0ff */
[----:B-----5:R-:W-:-:S04]  /*1c70*/  VIADD R4, R4, UR5 ;  /* 0x0000000504047c36 */ /* 0x020fc80008000000 */
[----:B-1----:R-:W-:Y:S06]  /*1c80*/  @!P1 BRA `(.L_x_16) ;  /* 0x0000000000c89947 */ /* 0x002fec0003800000 */
[----:B------:R-:W0:Y:S01]  /*1c90*/  LDC R7, c[0x0][0x390] ;  /* 0x0000e400ff077b82 */ /* 0x000e220000000800 */
[----:B------:R-:W-:-:S05]  /*1ca0*/  IMAD R16, R5, UR4, R4 ;  /* 0x0000000405107c24 */ /* 0x000fca000f8e0204 */
[----:B0-----:R-:W-:-:S13]  /*1cb0*/  ISETP.GE.AND P1, PT, R16, R7, PT ;  /* 0x000000071000720c */ /* 0x001fda0003f26270 */
[----:B------:R-:W0:Y:S01]  /*1cc0*/  @!P1 LDC.64 R10, c[0x0][0x380] ;  /* 0x0000e000ff0a9b82 */ /* 0x000e220000000a00 */
[--C-:B--23--:R-:W-:Y:S01]  /*1cd0*/  @!P1 IMAD R13, R7, UR6, R16.reuse ;  /* 0x00000006070d9c24 */ /* 0x10cfe2000f8e0210 */
[----:B------:R-:W1:Y:S01]  /*1ce0*/  @!P1 LDS.64 R14, [R2] ;  /* 0x00000000020e9984 */ /* 0x000e620000000a00 */
[----:B------:R-:W-:Y:S02]  /*1cf0*/  @!P1 IMAD R9, R0, R7, R16 ;  /* 0x0000000700099224 */ /* 0x000fe400078e0210 */
[----:B0-----:R-:W-:-:S04]  /*1d00*/  @!P1 IMAD.WIDE R12, R13, 0x8, R10 ;  /* 0x000000080d0c9825 */ /* 0x001fc800078e020a */
[----:B------:R-:W-:Y:S02]  /*1d10*/  @!P1 IMAD.WIDE R10, R9, 0x8, R10 ;  /* 0x00000008090a9825 */ /* 0x000fe400078e020a */
[----:B------:R-:W1:Y:S04]  /*1d20*/  @!P1 LDG.E.64 R12, desc[UR8][R12.64] ;  /* 0x000000080c0c9981 */ /* 0x000e68000c1e1b00 */
[----:B------:R-:W1:Y:S01]  /*1d30*/  @!P1 LDG.E.64 R8, desc[UR8][R10.64] ;  /* 0x000000080a089981 */ /* 0x000e62000c1e1b00 */
[----:B------:R-:W-:-:S04]  /*1d40*/  IADD3 R20, PT, PT, R16, UR4, RZ ;  /* 0x0000000410147c10 */ /* 0x000fc8000fffe0ff */
[----:B------:R-:W-:-:S13]  /*1d50*/  ISETP.GE.AND P2, PT, R20, R7, PT ;  /* 0x000000071400720c */ /* 0x000fda0003f46270 */
[----:B------:R-:W0:Y:S01]  /*1d60*/  @!P2 LDC.64 R18, c[0x0][0x380] ;  /* 0x0000e000ff12ab82 */ /* 0x000e220000000a00 */
[----:B------:R-:W-:-:S04]  /*1d70*/  @!P2 IMAD R17, R7, UR6, R20 ;  /* 0x000000060711ac24 */ /* 0x000fc8000f8e0214 */
[----:B0-----:R-:W-:Y:S01]  /*1d80*/  @!P2 IMAD.WIDE R16, R17, 0x8, R18 ;  /* 0x000000081110a825 */ /* 0x001fe200078e0212 */
[----:B-1----:R-:W-:-:S03]  /*1d90*/  @!P1 DFMA R14, R14, R12, R8 ;  /* 0x0000000c0e0e922b */ /* 0x002fc60000000008 */
[----:B------:R-:W-:-:S04]  /*1da0*/  @!P2 IMAD R9, R0, R7, R20 ;  /* 0x000000070009a224 */ /* 0x000fc800078e0214 */
[----:B------:R-:W-:Y:S01]  /*1db0*/  @!P2 IMAD.WIDE R8, R9, 0x8, R18 ;  /* 0x000000080908a825 */ /* 0x000fe200078e0212 */
[----:B------:R0:W-:Y:S04]  /*1dc0*/  @!P1 STG.E.64 desc[UR8][R10.64], R14 ;  /* 0x0000000e0a009986 */ /* 0x0001e8000c101b08 */
[----:B------:R-:W2:Y:S04]  /*1dd0*/  @!P2 LDG.E.64 R16, desc[UR8][R16.64] ;  /* 0x000000081010a981 */ /* 0x000ea8000c1e1b00 */
[----:B------:R-:W2:Y:S01]  /*1de0*/  @!P2 LDG.E.64 R12, desc[UR8][R8.64] ;  /* 0x00000008080ca981 */ /* 0x000ea2000c1e1b00 */
[----:B------:R-:W-:-:S03]  /*1df0*/  VIADD R22, R20, UR4 ;  /* 0x0000000414167c36 */ /* 0x000fc60008000000 */
[----:B------:R-:W2:Y:S02]  /*1e00*/  @!P2 LDS.64 R18, [R2] ;  /* 0x000000000212a984 */ /* 0x000ea40000000a00 */
[----:B------:R-:W-:-:S13]  /*1e10*/  ISETP.GE.AND P1, PT, R22, R7, PT ;  /* 0x000000071600720c */ /* 0x000fda0003f26270 */
[----:B------:R-:W0:Y:S01]  /*1e20*/  @!P1 LDC.64 R20, c[0x0][0x380] ;  /* 0x0000e000ff149b82 */ /* 0x000e220000000a00 */
[--C-:B------:R-:W-:Y:S02]  /*1e30*/  @!P1 IMAD R23, R7, UR6, R22.reuse ;  /* 0x0000000607179c24 */ /* 0x100fe4000f8e0216 */
[----:B------:R-:W-:-:S04]  /*1e40*/  @!P1 IMAD R25, R0, R7, R22 ;  /* 0x0000000700199224 */ /* 0x000fc800078e0216 */
[----:B0-----:R-:W-:Y:S01]  /*1e50*/  @!P1 IMAD.WIDE R10, R25, 0x8, R20 ;  /* 0x00000008190a9825 */ /* 0x001fe200078e0214 */
[----:B--2---:R-:W-:-:S03]  /*1e60*/  @!P2 DFMA R12, R18, R16, R12 ;  /* 0x00000010120ca22b */ /* 0x004fc6000000000c */
[----:B------:R-:W-:Y:S01]  /*1e70*/  @!P1 IMAD.WIDE R18, R23, 0x8, R20 ;  /* 0x0000000817129825 */ /* 0x000fe200078e0214 */
[----:B------:R-:W0:Y:S04]  /*1e80*/  @!P1 LDS.64 R16, [R2] ;  /* 0x0000000002109984 */ /* 0x000e280000000a00 */
[----:B------:R1:W-:Y:S04]  /*1e90*/  @!P2 STG.E.64 desc[UR8][R8.64], R12 ;  /* 0x0000000c0800a986 */ /* 0x0003e8000c101b08 */
[----:B------:R-:W0:Y:S04]  /*1ea0*/  @!P1 LDG.E.64 R18, desc[UR8][R18.64] ;  /* 0x0000000812129981 */ /* 0x000e28000c1e1b00 */
[----:B------:R-:W0:Y:S01]  /*1eb0*/  @!P1 LDG.E.64 R14, desc[UR8][R10.64] ;  /* 0x000000080a0e9981 */ /* 0x000e22000c1e1b00 */
[----:B------:R-:W-:-:S04]  /*1ec0*/  IADD3 R22, PT, PT, R22, UR4, RZ ;  /* 0x0000000416167c10 */ /* 0x000fc8000fffe0ff */
[----:B------:R-:W-:-:S13]  /*1ed0*/  ISETP.GE.AND P2, PT, R22, R7, PT ;  /* 0x000000071600720c */ /* 0x000fda0003f46270 */
[----:B------:R-:W1:Y:S01]  /*1ee0*/  @!P2 LDC.64 R20, c[0x0][0x380] ;  /* 0x0000e000ff14ab82 */ /* 0x000e620000000a00 */
[--C-:B------:R-:W-:Y:S02]  /*1ef0*/  @!P2 IMAD R23, R7, UR6, R22.reuse ;  /* 0x000000060717ac24 */ /* 0x100fe4000f8e0216 */
[----:B------:R-:W-:-:S04]  /*1f00*/  @!P2 IMAD R7, R0, R7, R22 ;  /* 0x000000070007a224 */ /* 0x000fc800078e0216 */
[----:B-1----:R-:W-:Y:S01]  /*1f10*/  @!P2 IMAD.WIDE R8, R7, 0x8, R20 ;  /* 0x000000080708a825 */ /* 0x002fe200078e0214 */
[----:B0-----:R-:W-:-:S03]  /*1f20*/  @!P1 DFMA R14, R16, R18, R14 ;  /* 0x00000012100e922b */ /* 0x001fc6000000000e */
[----:B------:R-:W-:Y:S01]  /*1f30*/  @!P2 IMAD.WIDE R16, R23, 0x8, R20 ;  /* 0x000000081710a825 */ /* 0x000fe200078e0214 */
[----:B------:R-:W0:Y:S04]  /*1f40*/  @!P2 LDS.64 R18, [R2] ;  /* 0x000000000212a984 */ /* 0x000e280000000a00 */
[----:B------:R1:W-:Y:S04]  /*1f50*/  @!P1 STG.E.64 desc[UR8][R10.64], R14 ;  /* 0x0000000e0a009986 */ /* 0x0003e8000c101b08 */
[----:B------:R-:W0:Y:S04]  /*1f60*/  @!P2 LDG.E.64 R16, desc[UR8][R16.64] ;  /* 0x000000081010a981 */ /* 0x000e28000c1e1b00 */
[----:B------:R-:W0:Y:S01]  /*1f70*/  @!P2 LDG.E.64 R12, desc[UR8][R8.64] ;  /* 0x00000008080ca981 */ /* 0x000e22000c1e1b00 */
[----:B------:R-:W-:Y:S01]  /*1f80*/  VIADD R5, R5, 0x4 ;  /* 0x0000000405057836 */ /* 0x000fe20000000000 */
[----:B0-----:R-:W-:-:S07]  /*1f90*/  @!P2 DFMA R12, R18, R16, R12 ;  /* 0x00000010120ca22b */ /* 0x001fce000000000c */
[----:B------:R1:W-:Y:S04]  /*1fa0*/  @!P2 STG.E.64 desc[UR8][R8.64], R12 ;  /* 0x0000000c0800a986 */ /* 0x0003e8000c101b08 */
.L_x_16:
[----:B------:R-:W-:Y:S05]  /*1fb0*/  @!P0 EXIT ;  /* 0x000000000000894d */ /* 0x000fea0003800000 */
[----:B------:R-:W-:Y:S02]  /*1fc0*/  ISETP.NE.AND P0, PT, R6, 0x1, PT ;  /* 0x000000010600780c */ /* 0x000fe40003f05270 */
[----:B------:R-:W-:-:S04]  /*1fd0*/  LOP3.LUT R3, R3, 0x1, RZ, 0xc0, !PT ;  /* 0x0000000103037812 */ /* 0x000fc800078ec0ff */
[----:B------:R-:W-:-:S07]  /*1fe0*/  ISETP.NE.U32.AND P2, PT, R3, 0x1, PT ;  /* 0x000000010300780c */ /* 0x000fce0003f45070 */
[----:B------:R-:W-:Y:S06]  /*1ff0*/  @!P0 BRA `(.L_x_17) ;  /* 0x0000000000688947 */ /* 0x000fec0003800000 */
[----:B------:R-:W0:Y:S01]  /*2000*/  LDC R16, c[0x0][0x390] ;  /* 0x0000e400ff107b82 */ /* 0x000e220000000800 */
[----:B------:R-:W-:-:S05]  /*2010*/  IMAD R17, R5, UR4, R4 ;  /* 0x0000000405117c24 */ /* 0x000fca000f8e0204 */
[----:B0-----:R-:W-:-:S13]  /*2020*/  ISETP.GE.AND P0, PT, R17, R16, PT ;  /* 0x000000101100720c */ /* 0x001fda0003f06270 */
[----:B-123--:R-:W0:Y:S01]  /*2030*/  @!P0 LDC.64 R8, c[0x0][0x380] ;  /* 0x0000e000ff088b82 */ /* 0x00ee220000000a00 */
[--C-:B------:R-:W-:Y:S01]  /*2040*/  @!P0 IMAD R7, R16, UR6, R17.reuse ;  /* 0x0000000610078c24 */ /* 0x100fe2000f8e0211 */
        /* <DEDUP_REMOVED lines=9> */
[--C-:B------:R-:W-:Y:S02]  /*20e0*/  @!P1 IMAD R3, R16, UR6, R17.reuse ;  /* 0x0000000610039c24 */ /* 0x100fe4000f8e0211 */
[----:B------:R-:W-:Y:S01]  /*20f0*/  @!P1 IMAD R17, R0, R16, R17 ;  /* 0x0000001000119224 */ /* 0x000fe200078e0211 */
[----:B-1----:R-:W-:Y:S01]  /*2100*/  @!P0 DFMA R10, R12, R6, R10 ;  /* 0x000000060c0a822b */ /* 0x002fe2000000000a */
[----:B0-----:R-:W-:-:S04]  /*2110*/  @!P1 IMAD.WIDE R12, R3, 0x8, R14 ;  /* 0x00000008030c9825 */ /* 0x001fc800078e020e */
[----:B------:R-:W-:Y:S02]  /*2120*/  @!P1 IMAD.WIDE R14, R17, 0x8, R14 ;  /* 0x00000008110e9825 */ /* 0x000fe400078e020e */
[----:B------:R-:W-:Y:S04]  /*2130*/  @!P0 STG.E.64 desc[UR8][R8.64], R10 ;  /* 0x0000000a08008986 */ /* 0x000fe8000c101b08 */
[----:B------:R-:W2:Y:S04]  /*2140*/  @!P1 LDG.E.64 R12, desc[UR8][R12.64] ;  /* 0x000000080c0c9981 */ /* 0x000ea8000c1e1b00 */
[----:B------:R-:W2:Y:S01]  /*2150*/  @!P1 LDG.E.64 R6, desc[UR8][R14.64] ;  /* 0x000000080e069981 */ /* 0x000ea2000c1e1b00 */
[----:B------:R-:W-:-:S03]  /*2160*/  VIADD R5, R5, 0x2 ;  /* 0x0000000205057836 */ /* 0x000fc60000000000 */
[----:B------:R-:W2:Y:S02]  /*2170*/  @!P1 LDS.64 R16, [R2] ;  /* 0x0000000002109984 */ /* 0x000ea40000000a00 */
[----:B--2---:R-:W-:-:S07]  /*2180*/  @!P1 DFMA R6, R16, R12, R6 ;  /* 0x0000000c1006922b */ /* 0x004fce0000000006 */
[----:B------:R0:W-:Y:S04]  /*2190*/  @!P1 STG.E.64 desc[UR8][R14.64], R6 ;  /* 0x000000060e009986 */ /* 0x0001e8000c101b08 */
.L_x_17:
[----:B------:R-:W-:Y:S05]  /*21a0*/  @P2 EXIT ;  /* 0x000000000000294d */ /* 0x000fea0003800000 */
[----:B-123--:R-:W1:Y:S01]  /*21b0*/  LDC R8, c[0x0][0x390] ;  /* 0x0000e400ff087b82 */ /* 0x00ee620000000800 */
[----:B------:R-:W-:-:S05]  /*21c0*/  IMAD R3, R5, UR4, R4 ;  /* 0x0000000405037c24 */ /* 0x000fca000f8e0204 */
[----:B-1----:R-:W-:-:S13]  /*21d0*/  ISETP.GE.AND P0, PT, R3, R8, PT ;  /* 0x000000080300720c */ /* 0x002fda0003f06270 */
[----:B------:R-:W-:Y:S05]  /*21e0*/  @P0 EXIT ;  /* 0x000000000000094d */ /* 0x000fea0003800000 */
[----:B0-----:R-:W0:Y:S01]  /*21f0*/  LDC.64 R6, c[0x0][0x380] ;  /* 0x0000e000ff067b82 */ /* 0x001e220000000a00 */
[--C-:B------:R-:W-:Y:S02]  /*2200*/  IMAD R5, R8, UR6, R3.reuse ;  /* 0x0000000608057c24 */ /* 0x100fe4000f8e0203 */
[----:B------:R-:W-:Y:S02]  /*2210*/  IMAD R3, R0, R8, R3 ;  /* 0x0000000800037224 */ /* 0x000fe400078e0203 */
[----:B0-----:R-:W-:-:S04]  /*2220*/  IMAD.WIDE R4, R5, 0x8, R6 ;  /* 0x0000000805047825 */ /* 0x001fc800078e0206 */
[----:B------:R-:W-:Y:S02]  /*2230*/  IMAD.WIDE R6, R3, 0x8, R6 ;  /* 0x0000000803067825 */ /* 0x000fe400078e0206 */
[----:B------:R-:W2:Y:S04]  /*2240*/  LDG.E.64 R4, desc[UR8][R4.64] ;  /* 0x0000000804047981 */ /* 0x000ea8000c1e1b00 */
[----:B------:R-:W2:Y:S04]  /*2250*/  LDG.E.64 R8, desc[UR8][R6.64] ;  /* 0x0000000806087981 */ /* 0x000ea8000c1e1b00 */
[----:B------:R-:W2:Y:S02]  /*2260*/  LDS.64 R2, [R2] ;  /* 0x0000000002027984 */ /* 0x000ea40000000a00 */
[----:B--2---:R-:W-:-:S07]  /*2270*/  DFMA R8, R2, R4, R8 ;  /* 0x000000040208722b */ /* 0x004fce0000000008 */
[----:B------:R-:W-:Y:S01]  /*2280*/  STG.E.64 desc[UR8][R6.64], R8 ;  /* 0x0000000806007986 */ /* 0x000fe2000c101b08 */
[----:B------:R-:W-:Y:S05]  /*2290*/  EXIT ;  /* 0x000000000000794d */ /* 0x000fea0003800000 */
        .weak           $__internal_0_$__cuda_sm20_dblrcp_rn_slowpath_v3
        .type           $__internal_0_$__cuda_sm20_dblrcp_rn_slowpath_v3,@function
        .size           $__internal_0_$__cuda_sm20_dblrcp_rn_slowpath_v3,(.L_x_64 - $__internal_0_$__cuda_sm20_dblrcp_rn_slowpath_v3)
$__internal_0_$__cuda_sm20_dblrcp_rn_slowpath_v3:
[----:B------:R-:W-:-:S14]  /*22a0*/  DSETP.GTU.AND P0, PT, |R16|, +INF , PT ;  /* 0x7ff000001000742a */ /* 0x000fdc0003f0c200 */
[----:B------:R-:W-:Y:S05]  /*22b0*/  @P0 BRA `(.L_x_18) ;  /* 0x00000000007c0947 */ /* 0x000fea0003800000 */
[----:B------:R-:W-:-:S04]  /*22c0*/  LOP3.LUT R5, R17, 0x7fffffff, RZ, 0xc0, !PT ;  /* 0x7fffffff11057812 */ /* 0x000fc800078ec0ff */
[----:B------:R-:W-:-:S04]  /*22d0*/  IADD3 R7, PT, PT, R5, -0x1, RZ ;  /* 0xffffffff05077810 */ /* 0x000fc80007ffe0ff */
[----:B------:R-:W-:-:S13]  /*22e0*/  ISETP.GE.U32.AND P0, PT, R7, 0x7fefffff, PT ;  /* 0x7fefffff0700780c */ /* 0x000fda0003f06070 */
[----:B------:R-:W-:Y:S01]  /*22f0*/  @P0 LOP3.LUT R23, R17, 0x7ff00000, RZ, 0x3c, !PT ;  /* 0x7ff0000011170812 */ /* 0x000fe200078e3cff */
[----:B------:R-:W-:Y:S01]  /*2300*/  @P0 IMAD.MOV.U32 R22, RZ, RZ, RZ ;  /* 0x000000ffff160224 */ /* 0x000fe200078e00ff */
[----:B------:R-:W-:Y:S06]  /*2310*/  @P0 BRA `(.L_x_19) ;  /* 0x00000000006c0947 */ /* 0x000fec0003800000 */
[----:B------:R-:W-:-:S13]  /*2320*/  ISETP.GE.U32.AND P0, PT, R5, 0x1000001, PT ;  /* 0x010000010500780c */ /* 0x000fda0003f06070 */
[----:B------:R-:W-:Y:S05]  /*2330*/  @!P0 BRA `(.L_x_20) ;  /* 0x0000000000348947 */ /* 0x000fea0003800000 */
[----:B------:R-:W-:Y:S01]  /*2340*/  IADD3 R23, PT, PT, R17, -0x3fe00000, RZ ;  /* 0xc020000011177810 */ /* 0x000fe20007ffe0ff */
[----:B------:R-:W-:-:S03]  /*2350*/  IMAD.MOV.U32 R22, RZ, RZ, R16 ;  /* 0x000000ffff167224 */ /* 0x000fc600078e0010 */
[----:B------:R-:W0:Y:S03]  /*2360*/  MUFU.RCP64H R25, R23 ;  /* 0x0000001700197308 */ /* 0x000e260000001800 */
[----:B0-----:R-:W-:-:S08]  /*2370*/  DFMA R26, -R22, R24, 1 ;  /* 0x3ff00000161a742b */ /* 0x001fd00000000118 */
[----:B------:R-:W-:-:S08]  /*2380*/  DFMA R26, R26, R26, R26 ;  /* 0x0000001a1a1a722b */ /* 0x000fd0000000001a */
[----:B------:R-:W-:-:S08]  /*2390*/  DFMA R26, R24, R26, R24 ;  /* 0x0000001a181a722b */ /* 0x000fd00000000018 */
[----:B------:R-:W-:-:S08]  /*23a0*/  DFMA R24, -R22, R26, 1 ;  /* 0x3ff000001618742b */ /* 0x000fd0000000011a */
[----:B------:R-:W-:-:S08]  /*23b0*/  DFMA R24, R26, R24, R26 ;  /* 0x000000181a18722b */ /* 0x000fd0000000001a */
[----:B------:R-:W-:-:S08]  /*23c0*/  DMUL R24, R24, 2.2250738585072013831e-308 ;  /* 0x0010000018187828 */ /* 0x000fd00000000000 */
[----:B------:R-:W-:-:S08]  /*23d0*/  DFMA R16, -R16, R24, 1 ;  /* 0x3ff000001010742b */ /* 0x000fd00000000118 */
[----:B------:R-:W-:-:S08]  /*23e0*/  DFMA R16, R16, R16, R16 ;  /* 0x000000101010722b */ /* 0x000fd00000000010 */
[----:B------:R-:W-:Y:S01]  /*23f0*/  DFMA R22, R24, R16, R24 ;  /* 0x000000101816722b */ /* 0x000fe20000000018 */
[----:B------:R-:W-:Y:S10]  /*2400*/  BRA `(.L_x_19) ;  /* 0x0000000000307947 */ /* 0x000ff40003800000 */
.L_x_20:
[----:B------:R-:W-:Y:S01]  /*2410*/  DMUL R16, R16, 8.11296384146066816958e+31 ;  /* 0x4690000010107828 */ /* 0x000fe20000000000 */
[----:B------:R-:W-:-:S05]  /*2420*/  MOV R22, R24 ;  /* 0x0000001800167202 */ /* 0x000fca0000000f00 */
[----:B------:R-:W0:Y:S02]  /*2430*/  MUFU.RCP64H R23, R17 ;  /* 0x0000001100177308 */ /* 0x000e240000001800 */
[----:B0-----:R-:W-:-:S08]  /*2440*/  DFMA R24, -R16, R22, 1 ;  /* 0x3ff000001018742b */ /* 0x001fd00000000116 */
[----:B------:R-:W-:-:S08]  /*2450*/  DFMA R24, R24, R24, R24 ;  /* 0x000000181818722b */ /* 0x000fd00000000018 */
[----:B------:R-:W-:-:S08]  /*2460*/  DFMA R24, R22, R24, R22 ;  /* 0x000000181618722b */ /* 0x000fd00000000016 */
[----:B------:R-:W-:-:S08]  /*2470*/  DFMA R22, -R16, R24, 1 ;  /* 0x3ff000001016742b */ /* 0x000fd00000000118 */
[----:B------:R-:W-:-:S08]  /*2480*/  DFMA R22, R24, R22, R24 ;  /* 0x000000161816722b */ /* 0x000fd00000000018 */
[----:B------:R-:W-:Y:S01]  /*2490*/  DMUL R22, R22, 8.11296384146066816958e+31 ;  /* 0x4690000016167828 */ /* 0x000fe20000000000 */
[----:B------:R-:W-:Y:S10]  /*24a0*/  BRA `(.L_x_19) ;  /* 0x0000000000087947 */ /* 0x000ff40003800000 */
.L_x_18:
[----:B------:R-:W-:Y:S01]  /*24b0*/  LOP3.LUT R23, R17, 0x80000, RZ, 0xfc, !PT ;  /* 0x0008000011177812 */ /* 0x000fe200078efcff */
[----:B------:R-:W-:-:S07]  /*24c0*/  IMAD.MOV.U32 R22, RZ, RZ, R16 ;  /* 0x000000ffff167224 */ /* 0x000fce00078e0010 */
.L_x_19:
[----:B------:R-:W-:-:S04]  /*24d0*/  MOV R21, 0x0 ;  /* 0x0000000000157802 */ /* 0x000fc80000000f00 */
[----:B------:R-:W-:Y:S05]  /*24e0*/  RET.REL.NODEC R20 `(_Z12updateMatrixPdiiiS_) ;  /* 0xffffffd814c47950 */ /* 0x000fea0003c3ffff */
.L_x_21:
[----:B------:R-:W-:-:S00]  /*24f0*/  BRA `(.L_x_21) ;  /* 0xfffffffc00fc7947 */ /* 0x000fc0000383ffff */
[----:B------:R-:W-:-:S00]  /*2500*/  NOP ;  /* 0x0000000000007918 */ /* 0x000fc00000000000 */
[----:B------:R-:W-:-:S00]  /*2510*/  NOP ;  /* 0x0000000000007918 */ /* 0x000fc00000000000 */
[----:B------:R-:W-:-:S00]  /*2520*/  NOP ;  /* 0x0000000000007918 */ /* 0x000fc00000000000 */
[----:B------:R-:W-:-:S00]  /*2530*/  NOP ;  /* 0x0000000000007918 */ /* 0x000fc00000000000 */
[----:B------:R-:W-:-:S00]  /*2540*/  NOP ;  /* 0x0000000000007918 */ /* 0x000fc00000000000 */
[----:B------:R-:W-:-:S00]  /*2550*/  NOP ;  /* 0x0000000000007918 */ /* 0x000fc00000000000 */
[----:B------:R-:W-:-:S00]  /*2560*/  NOP ;  /* 0x0000000000007918 */ /* 0x000fc00000000000 */
[----:B------:R-:W-:-:S00]  /*2570*/  NOP ;  /* 0x0000000000007918 */ /* 0x000fc00000000000 */
.L_x_64:


//--------------------- .text._Z13updateRowNextPdiiiS_ --------------------------
	.section	.text._Z13updateRowNextPdiiiS_,"ax",@progbits
	.align	128
        .global         _Z13updateRowNextPdiiiS_
        .type           _Z13updateRowNextPdiiiS_,@function
        .size           _Z13updateRowNextPdiiiS_,(.L_x_65 - _Z13updateRowNextPdiiiS_)
        .other          _Z13updateRowNextPdiiiS_,@"STO_CUDA_ENTRY STV_DEFAULT"
_Z13updateRowNextPdiiiS_:
.text._Z13updateRowNextPdiiiS_:
        /* <DEDUP_REMOVED lines=15> */
[----:B------:R-:W0:Y:S01]  /*00f0*/  S2R R9, SR_TID.X ;  /* 0x0000000000097919 */ /* 0x000e220000002100 */
[----:B------:R-:W1:Y:S01]  /*0100*/  S2UR UR6, SR_CgaCtaId ;  /* 0x00000000000679c3 */ /* 0x000e620000008800 */
[----:B------:R-:W2:Y:S01]  /*0110*/  LDCU UR7, c[0x0][0x38c] ;  /* 0x00007180ff0777ac */ /* 0x000ea20008000800 */
[----:B------:R-:W-:Y:S02]  /*0120*/  UMOV UR4, 0x400 ;  /* 0x0000040000047882 */ /* 0x000fe40000000000 */
[----:B------:R-:W-:Y:S01]  /*0130*/  UIADD3 UR5, UPT, UPT, UR4, 0x1000, URZ ;  /* 0x0000100004057890 */ /* 0x000fe2000fffe0ff */
[----:B--2---:R-:W-:-:S03]  /*0140*/  ISETP.GE.AND P0, PT, R20, UR7, PT ;  /* 0x0000000714007c0c */ /* 0x004fc6000bf06270 */
[----:B-1----:R-:W-:Y:S02]  /*0150*/  ULEA UR5, UR6, UR5, 0x18 ;  /* 0x0000000506057291 */ /* 0x002fe4000f8ec0ff */
[----:B------:R-:W-:-:S04]  /*0160*/  ULEA UR4, UR6, UR4, 0x18 ;  /* 0x0000000406047291 */ /* 0x000fc8000f8ec0ff */
[----:B0-----:R-:W-:-:S05]  /*0170*/  LEA R5, R9, UR5, 0x3 ;  /* 0x0000000509057c11 */ /* 0x001fca000f8e18ff */
[----:B------:R0:W-:Y:S04]  /*0180*/  STS.64 [R5], RZ ;  /* 0x000000ff05007388 */ /* 0x0001e80000000a00 */
[----:B------:R-:W-:Y:S01]  /*0190*/  STS.64 [UR4+0x2000], RZ ;  /* 0x002000ffff007988 */ /* 0x000fe20008000a04 */
[----:B------:R-:W-:Y:S05]  /*01a0*/  @P0 EXIT ;  /* 0x000000000000094d */ /* 0x000fea0003800000 */
[----:B------:R-:W-:-:S05]  /*01b0*/  IMAD.IADD R7, R3, 0x1, -R20 ;  /* 0x0000000103077824 */ /* 0x000fca00078e0a14 */
[----:B------:R-:W-:-:S04]  /*01c0*/  IADD3 R6, PT, PT, R7, 0x1ff, RZ ;  /* 0x000001ff07067810 */ /* 0x000fc80007ffe0ff */
[----:B------:R-:W-:Y:S02]  /*01d0*/  ISETP.GE.AND P0, PT, R6, 0x200, PT ;  /* 0x000002000600780c */ /* 0x000fe40003f06270 */
[----:B------:R-:W-:-:S04]  /*01e0*/  SHF.R.S32.HI R11, RZ, 0x1f, R6 ;  /* 0x0000001fff0b7819 */ /* 0x000fc80000011406 */
[----:B------:R-:W-:-:S04]  /*01f0*/  LEA.HI R2, R11, R6, RZ, 0x9 ;  /* 0x000000060b027211 */ /* 0x000fc800078f48ff */
[----:B------:R-:W-:-:S03]  /*0200*/  SHF.R.S32.HI R2, RZ, 0x9, R2 ;  /* 0x00000009ff027819 */ /* 0x000fc60000011402 */
[----:B------:R-:W-:Y:S05]  /*0210*/  @!P0 BRA `(.L_x_22) ;  /* 0x0000000c00ac8947 */ /* 0x000fea0003800000 */
[----:B------:R-:W1:Y:S01]  /*0220*/  LDC R8, c[0x0][0x360] ;  /* 0x0000d800ff087b82 */ /* 0x000e620000000800 */
[----:B------:R-:W-:Y:S02]  /*0230*/  VIADD R7, R7, 0xffffffff ;  /* 0xffffffff07077836 */ /* 0x000fe40000000000 */
[----:B------:R-:W-:-:S03]  /*0240*/  IMAD.MOV.U32 R11, RZ, RZ, RZ ;  /* 0x000000ffff0b7224 */ /* 0x000fc600078e00ff */
[----:B------:R-:W-:Y:S02]  /*0250*/  ISETP.GE.U32.AND P0, PT, R7, 0x200, PT ;  /* 0x000002000700780c */ /* 0x000fe40003f06070 */
[----:B------:R-:W-:-:S11]  /*0260*/  LEA R7, R9, UR4, 0x3 ;  /* 0x0000000409077c11 */ /* 0x000fd6000f8e18ff */
[----:B------:R-:W-:Y:S05]  /*0270*/  @!P0 BRA `(.L_x_23) ;  /* 0x00000008005c8947 */ /* 0x000fea0003800000 */
[C---:B-1----:R-:W-:Y:S01]  /*0280*/  IADD3 R21, PT, PT, R9.reuse, R8, RZ ;  /* 0x0000000809157210 */ /* 0x042fe20007ffe0ff */
[--C-:B------:R-:W-:Y:S01]  /*0290*/  IMAD R14, R20, R3, R20.reuse ;  /* 0x00000003140e7224 */ /* 0x100fe200078e0214 */
[----:B------:R-:W-:Y:S01]  /*02a0*/  LOP3.LUT R11, R2, 0x3ffffe, RZ, 0xc0, !PT ;  /* 0x003ffffe020b7812 */ /* 0x000fe200078ec0ff */
[--C-:B------:R-:W-:Y:S02]  /*02b0*/  IMAD.IADD R10, R9, 0x1, R20.reuse ;  /* 0x00000001090a7824 */ /* 0x100fe400078e0214 */
[----:B------:R-:W-:Y:S01]  /*02c0*/  IMAD.IADD R20, R21, 0x1, R20 ;  /* 0x0000000115147824 */ /* 0x000fe200078e0214 */
[C---:B------:R-:W-:Y:S01]  /*02d0*/  IADD3 R21, PT, PT, R14.reuse, R21, RZ ;  /* 0x000000150e157210 */ /* 0x040fe20007ffe0ff */
[----:B------:R-:W-:Y:S02]  /*02e0*/  IMAD.IADD R23, R14, 0x1, R9 ;  /* 0x000000010e177824 */ /* 0x000fe400078e0209 */
[----:B------:R-:W-:Y:S02]  /*02f0*/  IMAD R25, R0, R3, R10 ;  /* 0x0000000300197224 */ /* 0x000fe400078e020a */
[----:B------:R-:W-:-:S02]  /*0300*/  IMAD.MOV R22, RZ, RZ, -R11 ;  /* 0x000000ffff167224 */ /* 0x000fc400078e0a0b */
[----:B------:R-:W-:-:S07]  /*0310*/  IMAD R27, R0, R3, R20 ;  /* 0x00000003001b7224 */ /* 0x000fce00078e0214 */
.L_x_30:
[----:B------:R-:W1:Y:S02]  /*0320*/  LDC R3, c[0x0][0x390] ;  /* 0x0000e400ff037b82 */ /* 0x000e640000000800 */
[----:B-1----:R-:W-:-:S13]  /*0330*/  ISETP.GE.U32.AND P1, PT, R10, R3, PT ;  /* 0x000000030a00720c */ /* 0x002fda0003f26070 */
[----:B------:R-:W1:Y:S02]  /*0340*/  @!P1 LDC.64 R16, c[0x0][0x380] ;  /* 0x0000e000ff109b82 */ /* 0x000e640000000a00 */
[----:B-12---:R-:W-:-:S04]  /*0350*/  @!P1 IMAD.WIDE.U32 R14, R25, 0x8, R16 ;  /* 0x00000008190e9825 */ /* 0x006fc800078e0010 */
[----:B------:R-:W-:Y:S02]  /*0360*/  @!P1 IMAD.WIDE.U32 R16, R23, 0x8, R16 ;  /* 0x0000000817109825 */ /* 0x000fe400078e0010 */
[----:B------:R-:W2:Y:S04]  /*0370*/  @!P1 LDG.E.64 R14, desc[UR8][R14.64] ;  /* 0x000000080e0e9981 */ /* 0x000ea8000c1e1b00 */
[----:B------:R-:W3:Y:S01]  /*0380*/  @!P1 LDG.E.64 R16, desc[UR8][R16.64] ;  /* 0x0000000810109981 */ /* 0x000ee2000c1e1b00 */
[----:B------:R-:W-:Y:S02]  /*0390*/  CS2R R18, SRZ ;  /* 0x0000000000127805 */ /* 0x000fe4000001ff00 */
[C---:B------:R-:W-:Y:S01]  /*03a0*/  ISETP.GT.U32.AND P0, PT, R9.reuse, 0xff, PT ;  /* 0x000000ff0900780c */ /* 0x040fe20003f04070 */
[----:B------:R-:W-:Y:S01]  /*03b0*/  BSSY.RECONVERGENT B0, `(.L_x_24) ;  /* 0x0000031000007945 */ /* 0x000fe20003800200 */
[----:B------:R-:W-:-:S02]  /*03c0*/  ISETP.GT.U32.AND P2, PT, R9, 0x7f, PT ;  /* 0x0000007f0900780c */ /* 0x000fc40003f44070 */
[C---:B------:R-:W-:Y:S02]  /*03d0*/  ISETP.GT.U32.AND P3, PT, R9.reuse, 0x3f, PT ;  /* 0x0000003f0900780c */ /* 0x040fe40003f64070 */
[C---:B------:R-:W-:Y:S02]  /*03e0*/  ISETP.GT.U32.AND P4, PT, R9.reuse, 0x1f, PT ;  /* 0x0000001f0900780c */ /* 0x040fe40003f84070 */
[----:B------:R-:W-:Y:S01]  /*03f0*/  ISETP.NE.AND P5, PT, R9, RZ, PT ;  /* 0x000000ff0900720c */ /* 0x000fe20003fa5270 */
[----:B--2---:R-:W-:Y:S01]  /*0400*/  @!P1 STS.64 [R7], R14 ;  /* 0x0000000e07009388 */ /* 0x004fe20000000a00 */
[----:B---3--:R-:W-:-:S07]  /*0410*/  @!P1 DMUL R18, R14, R16 ;  /* 0x000000100e129228 */ /* 0x008fce0000000000 */
[----:B------:R-:W-:Y:S01]  /*0420*/  STS.64 [R5], R18 ;  /* 0x0000001205007388 */ /* 0x000fe20000000a00 */
[----:B------:R-:W-:Y:S06]  /*0430*/  BAR.SYNC.DEFER_BLOCKING 0x0 ;  /* 0x0000000000007b1d */ /* 0x000fec0000010000 */
[----:B------:R-:W-:Y:S04]  /*0440*/  @!P0 LDS.64 R16, [R5+0x800] ;  /* 0x0008000005108984 */ /* 0x000fe80000000a00 */
[----:B------:R-:W1:Y:S02]  /*0450*/  @!P0 LDS.64 R28, [R5] ;  /* 0x00000000051c8984 */ /* 0x000e640000000a00 */
[----:B-1----:R-:W-:-:S07]  /*0460*/  @!P0 DADD R18, R16, R28 ;  /* 0x0000000010128229 */ /* 0x002fce000000001c */
[----:B------:R-:W-:Y:S01]  /*0470*/  @!P0 STS.64 [R5], R18 ;  /* 0x0000001205008388 */ /* 0x000fe20000000a00 */
        /* <DEDUP_REMOVED lines=36> */
.L_x_25:
[----:B------:R-:W-:Y:S05]  /*06c0*/  BSYNC.RECONVERGENT B0 ;  /* 0x0000000000007941 */ /* 0x000fea0003800200 */
.L_x_24:
[----:B-12---:R-:W1:Y:S01]  /*06d0*/  @!P5 S2R R15, SR_CgaCtaId ;  /* 0x00000000000fd919 */ /* 0x006e620000008800 */
[----:B------:R-:W-:Y:S01]  /*06e0*/  @!P5 MOV R14, 0x400 ;  /* 0x00000400000ed802 */ /* 0x000fe20000000f00 */
[----:B------:R-:W-:Y:S01]  /*06f0*/  BSSY.RECONVERGENT B0, `(.L_x_26) ;  /* 0x0000011000007945 */ /* 0x000fe20003800200 */
[----:B------:R-:W-:Y:S01]  /*0700*/  BAR.SYNC.DEFER_BLOCKING 0x0 ;  /* 0x0000000000007b1d */ /* 0x000fe20000010000 */
[----:B------:R-:W-:Y:S02]  /*0710*/  ISETP.GE.U32.AND P1, PT, R20, R3, PT ;  /* 0x000000031400720c */ /* 0x000fe40003f26070 */
[----:B------:R-:W-:Y:S02]  /*0720*/  CS2R R18, SRZ ;  /* 0x0000000000127805 */ /* 0x000fe4000001ff00 */
[----:B-1----:R-:W-:-:S05]  /*0730*/  @!P5 LEA R29, R15, R14, 0x18 ;  /* 0x0000000e0f1dd211 */ /* 0x002fca00078ec0ff */
[----:B------:R-:W-:Y:S04]  /*0740*/  @!P5 LDS.64 R16, [R29+0x1000] ;  /* 0x001000001d10d984 */ /* 0x000fe80000000a00 */
[----:B------:R-:W1:Y:S02]  /*0750*/  @!P5 LDS.64 R14, [R29+0x2000] ;  /* 0x002000001d0ed984 */ /* 0x000e640000000a00 */
[----:B-1----:R-:W-:-:S07]  /*0760*/  @!P5 DADD R14, R16, R14 ;  /* 0x00000000100ed229 */ /* 0x002fce000000000e */
[----:B------:R1:W-:Y:S01]  /*0770*/  @!P5 STS.64 [R29+0x2000], R14 ;  /* 0x0020000e1d00d388 */ /* 0x0003e20000000a00 */
[----:B------:R-:W-:Y:S05]  /*0780*/  @P1 BRA `(.L_x_27) ;  /* 0x00000000001c1947 */ /* 0x000fea0003800000 */
[----:B-1----:R-:W1:Y:S02]  /*0790*/  LDC.64 R14, c[0x0][0x380] ;  /* 0x0000e000ff0e7b82 */ /* 0x002e640000000a00 */
[----:B-1----:R-:W-:-:S06]  /*07a0*/  IMAD.WIDE.U32 R16, R27, 0x8, R14 ;  /* 0x000000081b107825 */ /* 0x002fcc00078e000e */
[----:B------:R-:W2:Y:S01]  /*07b0*/  LDG.E.64 R16, desc[UR8][R16.64] ;  /* 0x0000000810107981 */ /* 0x000ea2000c1e1b00 */
[----:B------:R-:W-:-:S06]  /*07c0*/  IMAD.WIDE.U32 R14, R21, 0x8, R14 ;  /* 0x00000008150e7825 */ /* 0x000fcc00078e000e */
[----:B------:R-:W3:Y:S04]  /*07d0*/  LDG.E.64 R14, desc[UR8][R14.64] ;  /* 0x000000080e0e7981 */ /* 0x000ee8000c1e1b00 */
[----:B--2---:R2:W-:Y:S01]  /*07e0*/  STS.64 [R7], R16 ;  /* 0x0000001007007388 */ /* 0x0045e20000000a00 */
[----:B---3--:R-:W-:-:S11]  /*07f0*/  DMUL R18, R16, R14 ;  /* 0x0000000e10127228 */ /* 0x008fd60000000000 */
.L_x_27:
[----:B------:R-:W-:Y:S05]  /*0800*/  BSYNC.RECONVERGENT B0 ;  /* 0x0000000000007941 */ /* 0x000fea0003800200 */
.L_x_26:
[----:B------:R-:W-:Y:S01]  /*0810*/  STS.64 [R5], R18 ;  /* 0x0000001205007388 */ /* 0x000fe20000000a00 */
[----:B------:R-:W-:Y:S01]  /*0820*/  BSSY.RECONVERGENT B0, `(.L_x_28) ;  /* 0x000002a000007945 */ /* 0x000fe20003800200 */
[----:B------:R-:W-:Y:S06]  /*0830*/  BAR.SYNC.DEFER_BLOCKING 0x0 ;  /* 0x0000000000007b1d */ /* 0x000fec0000010000 */
[----:B--2---:R-:W-:Y:S04]  /*0840*/  @!P0 LDS.64 R16, [R5+0x800] ;  /* 0x0008000005108984 */ /* 0x004fe80000000a00 */
[----:B-1----:R-:W1:Y:S02]  /*0850*/  @!P0 LDS.64 R14, [R5] ;  /* 0x00000000050e8984 */ /* 0x002e640000000a00 */
        /* <DEDUP_REMOVED lines=38> */
.L_x_29:
[----:B------:R-:W-:Y:S05]  /*0ac0*/  BSYNC.RECONVERGENT B0 ;  /* 0x0000000000007941 */ /* 0x000fea0003800200 */
.L_x_28:
[----:B-12---:R-:W1:Y:S01]  /*0ad0*/  @!P5 S2R R15, SR_CgaCtaId ;  /* 0x00000000000fd919 */ /* 0x006e620000008800 */
[----:B------:R-:W-:Y:S01]  /*0ae0*/  @!P5 MOV R14, 0x400 ;  /* 0x00000400000ed802 */ /* 0x000fe20000000f00 */
[----:B------:R-:W-:Y:S01]  /*0af0*/  IMAD R25, R8, 0x2, R25 ;  /* 0x0000000208197824 */ /* 0x000fe200078e0219 */
[----:B------:R-:W-:Y:S01]  /*0b00*/  IADD3 R22, PT, PT, R22, 0x2, RZ ;  /* 0x0000000216167810 */ /* 0x000fe20007ffe0ff */
[----:B------:R-:W-:Y:S01]  /*0b10*/  BAR.SYNC.DEFER_BLOCKING 0x0 ;  /* 0x0000000000007b1d */ /* 0x000fe20000010000 */
[C---:B------:R-:W-:Y:S01]  /*0b20*/  IMAD R23, R8.reuse, 0x2, R23 ;  /* 0x0000000208177824 */ /* 0x040fe200078e0217 */
[C---:B------:R-:W-:Y:S01]  /*0b30*/  LEA R20, R8.reuse, R20, 0x1 ;  /* 0x0000001408147211 */ /* 0x040fe200078e08ff */
[----:B------:R-:W-:Y:S01]  /*0b40*/  IMAD R27, R8, 0x2, R27 ;  /* 0x00000002081b7824 */ /* 0x000fe200078e021b */
[----:B------:R-:W-:Y:S01]  /*0b50*/  ISETP.NE.AND P0, PT, R22, RZ, PT ;  /* 0x000000ff1600720c */ /* 0x000fe20003f05270 */
[C---:B------:R-:W-:Y:S01]  /*0b60*/  IMAD R10, R8.reuse, 0x2, R10 ;  /* 0x00000002080a7824 */ /* 0x040fe200078e020a */
[----:B------:R-:W-:-:S02]  /*0b70*/  LEA R21, R8, R21, 0x1 ;  /* 0x0000001508157211 */ /* 0x000fc400078e08ff */
[----:B-1----:R-:W-:-:S05]  /*0b80*/  @!P5 LEA R19, R15, R14, 0x18 ;  /* 0x0000000e0f13d211 */ /* 0x002fca00078ec0ff */
[----:B------:R-:W-:Y:S04]  /*0b90*/  @!P5 LDS.64 R16, [R19+0x1000] ;  /* 0x001000001310d984 */ /* 0x000fe80000000a00 */
[----:B------:R-:W1:Y:S02]  /*0ba0*/  @!P5 LDS.64 R14, [R19+0x2000] ;  /* 0x00200000130ed984 */ /* 0x000e640000000a00 */
[----:B-1----:R-:W-:-:S07]  /*0bb0*/  @!P5 DADD R14, R16, R14 ;  /* 0x00000000100ed229 */ /* 0x002fce000000000e */
[----:B------:R2:W-:Y:S04]  /*0bc0*/  @!P5 STS.64 [R19+0x2000], R14 ;  /* 0x0020000e1300d388 */ /* 0x0005e80000000a00 */
[----:B------:R2:W-:Y:S01]  /*0bd0*/  STS.64 [R5], RZ ;  /* 0x000000ff05007388 */ /* 0x0005e20000000a00 */
[----:B------:R-:W-:Y:S05]  /*0be0*/  @P0 BRA `(.L_x_30) ;  /* 0xfffffff400cc0947 */ /* 0x000fea000383ffff */
.L_x_23:
[----:B------:R-:W-:-:S04]  /*0bf0*/  LOP3.LUT R10, R2, 0x1, RZ, 0xc0, !PT ;  /* 0x00000001020a7812 */ /* 0x000fc800078ec0ff */
[----:B------:R-:W-:-:S13]  /*0c00*/  ISETP.NE.U32.AND P0, PT, R10, 0x1, PT ;  /* 0x000000010a00780c */ /* 0x000fda0003f05070 */
[----:B------:R-:W-:Y:S05]  /*0c10*/  @P0 BRA `(.L_x_22) ;  /* 0x00000004002c0947 */ /* 0x000fea0003800000 */
[----:B------:R-:W1:Y:S01]  /*0c20*/  LDCU UR4, c[0x0][0x388] ;  /* 0x00007100ff0477ac */ /* 0x000e620008000800 */
[----:B------:R-:W-:Y:S01]  /*0c30*/  BSSY.RECONVERGENT B0, `(.L_x_31) ;  /* 0x0000010000007945 */ /* 0x000fe20003800200 */
[----:B------:R-:W-:Y:S02]  /*0c40*/  ISETP.GT.U32.AND P1, PT, R9, 0xff, PT ;  /* 0x000000ff0900780c */ /* 0x000fe40003f24070 */
[----:B--2---:R-:W-:Y:S01]  /*0c50*/  CS2R R14, SRZ ;  /* 0x00000000000e7805 */ /* 0x004fe2000001ff00 */
[----:B-1----:R-:W-:-:S05]  /*0c60*/  IMAD R8, R8, R11, UR4 ;  /* 0x0000000408087e24 */ /* 0x002fca000f8e020b */
[----:B------:R-:W-:-:S04]  /*0c70*/  IADD3 R8, PT, PT, R8, R9, RZ ;  /* 0x0000000908087210 */ /* 0x000fc80007ffe0ff */
[----:B------:R-:W-:-:S13]  /*0c80*/  ISETP.GE.U32.AND P0, PT, R8, R3, PT ;  /* 0x000000030800720c */ /* 0x000fda0003f06070 */
[----:B------:R-:W-:Y:S05]  /*0c90*/  @P0 BRA `(.L_x_32) ;  /* 0x0000000000240947 */ /* 0x000fea0003800000 */
[----:B------:R-:W1:Y:S01]  /*0ca0*/  LDC.64 R14, c[0x0][0x380] ;  /* 0x0000e000ff0e7b82 */ /* 0x000e620000000a00 */
[----:B------:R-:W-:-:S04]  /*0cb0*/  IMAD R8, R0, R3, R8 ;  /* 0x0000000300087224 */ /* 0x000fc800078e0208 */
[C---:B------:R-:W-:Y:S02]  /*0cc0*/  IMAD.IADD R17, R8.reuse, 0x1, R3 ;  /* 0x0000000108117824 */ /* 0x040fe400078e0203 */
[----:B-1----:R-:W-:-:S06]  /*0cd0*/  IMAD.WIDE.U32 R10, R8, 0x8, R14 ;  /* 0x00000008080a7825 */ /* 0x002fcc00078e000e */
[----:B------:R-:W2:Y:S01]  /*0ce0*/  LDG.E.64 R10, desc[UR8][R10.64] ;  /* 0x000000080a0a7981 */ /* 0x000ea2000c1e1b00 */
[----:B------:R-:W-:-:S06]  /*0cf0*/  IMAD.WIDE.U32 R16, R17, 0x8, R14 ;  /* 0x0000000811107825 */ /* 0x000fcc00078e000e */
[----:B------:R-:W3:Y:S04]  /*0d00*/  LDG.E.64 R16, desc[UR8][R16.64] ;  /* 0x0000000810107981 */ /* 0x000ee8000c1e1b00 */
[----:B--2---:R1:W-:Y:S01]  /*0d10*/  STS.64 [R7], R10 ;  /* 0x0000000a07007388 */ /* 0x0043e20000000a00 */
[----:B---3--:R-:W-:-:S11]  /*0d20*/  DMUL R14, R10, R16 ;  /* 0x000000100a0e7228 */ /* 0x008fd60000000000 */
.L_x_32:
[----:B------:R-:W-:Y:S05]  /*0d30*/  BSYNC.RECONVERGENT B0 ;  /* 0x0000000000007941 */ /* 0x000fea0003800200 */
.L_x_31:
[----:B------:R-:W-:Y:S01]  /*0d40*/  STS.64 [R5], R14 ;  /* 0x0000000e05007388 */ /* 0x000fe20000000a00 */
[----:B------:R-:W-:Y:S01]  /*0d50*/  BAR.SYNC.DEFER_BLOCKING 0x0 ;  /* 0x0000000000007b1d */ /* 0x000fe20000010000 */
[C---:B------:R-:W-:Y:S02]  /*0d60*/  ISETP.GT.U32.AND P0, PT, R9.reuse, 0x7f, PT ;  /* 0x0000007f0900780c */ /* 0x040fe40003f04070 */
[----:B------:R-:W-:-:S03]  /*0d70*/  ISETP.NE.AND P2, PT, R9, RZ, PT ;  /* 0x000000ff0900720c */ /* 0x000fc60003f45270 */
[----:B------:R-:W-:Y:S10]  /*0d80*/  BSSY.RECONVERGENT B0, `(.L_x_33) ;  /* 0x000002e000007945 */ /* 0x000ff40003800200 */
[----:B------:R-:W2:Y:S01]  /*0d90*/  @!P2 S2R R8, SR_CgaCtaId ;  /* 0x000000000008a919 */ /* 0x000ea20000008800 */
[----:B-1----:R-:W-:Y:S01]  /*0da0*/  @!P2 MOV R7, 0x400 ;  /* 0x000004000007a802 */ /* 0x002fe20000000f00 */
[----:B------:R-:W-:Y:S04]  /*0db0*/  @!P1 LDS.64 R10, [R5+0x800] ;  /* 0x00080000050a9984 */ /* 0x000fe80000000a00 */
[----:B------:R-:W1:Y:S01]  /*0dc0*/  @!P1 LDS.64 R16, [R5] ;  /* 0x0000000005109984 */ /* 0x000e620000000a00 */
[----:B--2---:R-:W-:Y:S01]  /*0dd0*/  @!P2 LEA R7, R8, R7, 0x18 ;  /* 0x000000070807a211 */ /* 0x004fe200078ec0ff */
[----:B-1----:R-:W-:-:S07]  /*0de0*/  @!P1 DADD R10, R10, R16 ;  /* 0x000000000a0a9229 */ /* 0x002fce0000000010 */
[----:B------:R-:W-:Y:S01]  /*0df0*/  @!P1 STS.64 [R5], R10 ;  /* 0x0000000a05009388 */ /* 0x000fe20000000a00 */
[----:B------:R-:W-:Y:S01]  /*0e00*/  BAR.SYNC.DEFER_BLOCKING 0x0 ;  /* 0x0000000000007b1d */ /* 0x000fe20000010000 */
[----:B------:R-:W-:-:S05]  /*0e10*/  ISETP.GT.U32.AND P1, PT, R9, 0x3f, PT ;  /* 0x0000003f0900780c */ /* 0x000fca0003f24070 */
[----:B------:R-:W-:Y:S04]  /*0e20*/  @!P0 LDS.64 R16, [R5+0x400] ;  /* 0x0004000005108984 */ /* 0x000fe80000000a00 */
[----:B------:R-:W1:Y:S02]  /*0e30*/  @!P0 LDS.64 R18, [R5] ;  /* 0x0000000005128984 */ /* 0x000e640000000a00 */
[----:B-1----:R-:W-:-:S07]  /*0e40*/  @!P0 DADD R16, R16, R18 ;  /* 0x0000000010108229 */ /* 0x002fce0000000012 */
[----:B------:R-:W-:Y:S01]  /*0e50*/  @!P0 STS.64 [R5], R16 ;  /* 0x0000001005008388 */ /* 0x000fe20000000a00 */
[----:B------:R-:W-:Y:S01]  /*0e60*/  BAR.SYNC.DEFER_BLOCKING 0x0 ;  /* 0x0000000000007b1d */ /* 0x000fe20000010000 */
[----:B------:R-:W-:-:S05]  /*0e70*/  ISETP.GT.U32.AND P0, PT, R9, 0x1f, PT ;  /* 0x0000001f0900780c */ /* 0x000fca0003f04070 */
        /* <DEDUP_REMOVED lines=30> */
.L_x_34:
[----:B------:R-:W-:Y:S05]  /*1060*/  BSYNC.RECONVERGENT B0 ;  /* 0x0000000000007941 */ /* 0x000fea0003800200 */
.L_x_33:
[----:B------:R-:W-:Y:S06]  /*1070*/  BAR.SYNC.DEFER_BLOCKING 0x0 ;  /* 0x0000000000007b1d */ /* 0x000fec0000010000 */
[----:B------:R-:W-:Y:S04]  /*1080*/  @!P2 LDS.64 R10, [R7+0x1000] ;  /* 0x00100000070aa984 */ /* 0x000fe80000000a00 */
[----:B-12---:R-:W1:Y:S02]  /*1090*/  @!P2 LDS.64 R14, [R7+0x2000] ;  /* 0x00200000070ea984 */ /* 0x006e640000000a00 */
[----:B-1----:R-:W-:-:S07]  /*10a0*/  @!P2 DADD R10, R10, R14 ;  /* 0x000000000a0aa229 */ /* 0x002fce000000000e */
[----:B------:R3:W-:Y:S04]  /*10b0*/  @!P2 STS.64 [R7+0x2000], R10 ;  /* 0x0020000a0700a388 */ /* 0x0007e80000000a00 */
[----:B------:R3:W-:Y:S02]  /*10c0*/  STS.64 [R5], RZ ;  /* 0x000000ff05007388 */ /* 0x0007e40000000a00 */
.L_x_22:
[----:B------:R-:W-:Y:S01]  /*10d0*/  BAR.SYNC.DEFER_BLOCKING 0x0 ;  /* 0x0000000000007b1d */ /* 0x000fe20000010000 */
[----:B------:R-:W-:-:S05]  /*10e0*/  ISETP.NE.AND P0, PT, R9, RZ, PT ;  /* 0x000000ff0900720c */ /* 0x000fca0003f05270 */
[----:B------:R-:W-:Y:S08]  /*10f0*/  BSSY.RECONVERGENT B0, `(.L_x_35) ;  /* 0x0000025000007945 */ /* 0x000ff00003800200 */
[----:B------:R-:W-:Y:S05]  /*1100*/  @P0 BRA `(.L_x_36) ;  /* 0x00000000008c0947 */ /* 0x000fea0003800000 */
[----:B--2---:R-:W2:Y:S08]  /*1110*/  LDC.64 R14, c[0x0][0x380] ;  /* 0x0000e000ff0e7b82 */ /* 0x004eb00000000a00 */
[----:B---3--:R-:W3:Y:S01]  /*1120*/  LDC.64 R10, c[0x0][0x398] ;  /* 0x0000e600ff0a7b82 */ /* 0x008ee20000000a00 */
[----:B--2---:R-:W-:-:S04]  /*1130*/  IMAD.WIDE R16, R4, 0x8, R14 ;  /* 0x0000000804107825 */ /* 0x004fc800078e020e */
[----:B------:R-:W-:-:S04]  /*1140*/  IMAD.WIDE R16, R3, 0x8, R16 ;  /* 0x0000000803107825 */ /* 0x000fc800078e0210 */
[----:B---3--:R-:W-:Y:S02]  /*1150*/  IMAD.WIDE R14, R0, 0x8, R10 ;  /* 0x00000008000e7825 */ /* 0x008fe400078e020a */
[----:B------:R-:W2:Y:S04]  /*1160*/  LDG.E.64 R10, desc[UR8][R16.64] ;  /* 0x00000008100a7981 */ /* 0x000ea8000c1e1b00 */
[----:B------:R-:W2:Y:S01]  /*1170*/  LDG.E.64 R14, desc[UR8][R14.64] ;  /* 0x000000080e0e7981 */ /* 0x000ea2000c1e1b00 */
[----:B------:R-:W3:Y:S01]  /*1180*/  S2UR UR5, SR_CgaCtaId ;  /* 0x00000000000579c3 */ /* 0x000ee20000008800 */
[----:B------:R-:W-:Y:S02]  /*1190*/  UMOV UR4, 0x400 ;  /* 0x0000040000047882 */ /* 0x000fe40000000000 */
[----:B---3--:R-:W-:-:S09]  /*11a0*/  ULEA UR4, UR5, UR4, 0x18 ;  /* 0x0000000405047291 */ /* 0x008fd2000f8ec0ff */
[----:B0-----:R-:W2:Y:S02]  /*11b0*/  LDS.64 R4, [UR4+0x2000] ;  /* 0x00200004ff047984 */ /* 0x001ea40008000a00 */
[----:B--2---:R-:W-:-:S08]  /*11c0*/  DFMA R4, R10, R14, R4 ;  /* 0x0000000e0a04722b */ /* 0x004fd00000000004 */
[----:B------:R-:W-:Y:S01]  /*11d0*/  DSETP.NEU.AND P0, PT, R4, RZ, PT ;  /* 0x000000ff0400722a */ /* 0x000fe20003f0d000 */
[----:B------:R0:W-:-:S13]  /*11e0*/  STS.64 [UR4+0x2000], R4 ;  /* 0x00200004ff007988 */ /* 0x0001da0008000a04 */
[----:B0-----:R-:W-:Y:S05]  /*11f0*/  @!P0 EXIT ;  /* 0x000000000000894d */ /* 0x001fea0003800000 */
[----:B------:R-:W0:Y:S01]  /*1200*/  MUFU.RCP64H R19, R13 ;  /* 0x0000000d00137308 */ /* 0x000e220000001800 */
[----:B------:R-:W-:-:S04]  /*1210*/  IADD3 R18, PT, PT, R13, 0x300402, RZ ;  /* 0x003004020d127810 */ /* 0x000fc80007ffe0ff */
[----:B------:R-:W-:Y:S02]  /*1220*/  FSETP.GEU.AND P0, PT, |R18|, 5.8789094863358348022e-39, PT ;  /* 0x004004021200780b */ /* 0x000fe40003f0e200 */
[----:B0-----:R-:W-:-:S08]  /*1230*/  DFMA R20, -R12, R18, 1 ;  /* 0x3ff000000c14742b */ /* 0x001fd00000000112 */
[----:B------:R-:W-:-:S08]  /*1240*/  DFMA R20, R20, R20, R20 ;  /* 0x000000141414722b */ /* 0x000fd00000000014 */
[----:B------:R-:W-:-:S08]  /*1250*/  DFMA R20, R18, R20, R18 ;  /* 0x000000141214722b */ /* 0x000fd00000000012 */
[----:B------:R-:W-:-:S08]  /*1260*/  DFMA R22, -R12, R20, 1 ;  /* 0x3ff000000c16742b */ /* 0x000fd00000000114 */
[----:B------:R-:W-:Y:S01]  /*1270*/  DFMA R20, R20, R22, R20 ;  /* 0x000000161414722b */ /* 0x000fe20000000014 */
[----:B------:R-:W-:Y:S10]  /*1280*/  @P0 BRA `(.L_x_37) ;  /* 0x0000000000100947 */ /* 0x000ff40003800000 */
[----:B------:R-:W-:Y:S02]  /*1290*/  LOP3.LUT R20, R13, 0x7fffffff, RZ, 0xc0, !PT ;  /* 0x7fffffff0d147812 */ /* 0x000fe400078ec0ff */
[----:B-1----:R-:W-:-:S03]  /*12a0*/  MOV R8, 0x12d0 ;  /* 0x000012d000087802 */ /* 0x002fc60000000f00 */
[----:B------:R-:W-:-:S07]  /*12b0*/  VIADD R20, R20, 0xfff00000 ;  /* 0xfff0000014147836 */ /* 0x000fce0000000000 */
[----:B------:R-:W-:Y:S05]  /*12c0*/  CALL.REL.NOINC `($__internal_1_$__cuda_sm20_dblrcp_rn_slowpath_v3) ;  /* 0x0000000c00447944 */ /* 0x000fea0003c00000 */
.L_x_37:
[----:B------:R-:W0:Y:S01]  /*12d0*/  S2UR UR5, SR_CgaCtaId ;  /* 0x00000000000579c3 */ /* 0x000e220000008800 */
[----:B------:R-:W-:Y:S01]  /*12e0*/  DMUL R20, R4, R20 ;  /* 0x0000001404147228 */ /* 0x000fe20000000000 */
[----:B------:R-:W-:-:S07]  /*12f0*/  UMOV UR4, 0x400 ;  /* 0x0000040000047882 */ /* 0x000fce0000000000 */
[----:B------:R-:W-:-:S07]  /*1300*/  DFMA R10, R14, R20, R10 ;  /* 0x000000140e0a722b */ /* 0x000fce000000000a */
[----:B------:R4:W-:Y:S01]  /*1310*/  STG.E.64 desc[UR8][R16.64], R10 ;  /* 0x0000000a10007986 */ /* 0x0009e2000c101b08 */
[----:B0-----:R-:W-:-:S09]  /*1320*/  ULEA UR4, UR5, UR4, 0x18 ;  /* 0x0000000405047291 */ /* 0x001fd2000f8ec0ff */
[----:B------:R4:W-:Y:S03]  /*1330*/  STS.64 [UR4+0x2000], R20 ;  /* 0x00200014ff007988 */ /* 0x0009e60008000a04 */
.L_x_36:
[----:B------:R-:W-:Y:S05]  /*1340*/  BSYNC.RECONVERGENT B0 ;  /* 0x0000000000007941 */ /* 0x000fea0003800200 */
.L_x_35:
[----:B------:R-:W-:Y:S01]  /*1350*/  BAR.SYNC.DEFER_BLOCKING 0x0 ;  /* 0x0000000000007b1d */ /* 0x000fe20000010000 */
[----:B------:R-:W-:-:S13]  /*1360*/  ISETP.GE.AND P0, PT, R6, 0x200, PT ;  /* 0x000002000600780c */ /* 0x000fda0003f06270 */
[----:B------:R-:W-:Y:S05]  /*1370*/  @!P0 EXIT ;  /* 0x000000000000894d */ /* 0x000fea0003800000 */
[----:B------:R-:W5:Y:S01]  /*1380*/  S2UR UR5, SR_CgaCtaId ;  /* 0x00000000000579c3 */ /* 0x000f620000008800 */
[C---:B------:R-:W-:Y:S01]  /*1390*/  IADD3 R4, PT, PT, R2.reuse, -0x1, RZ ;  /* 0xffffffff02047810 */ /* 0x040fe20007ffe0ff */
[----:B------:R-:W1:Y:S01]  /*13a0*/  LDCU UR6, c[0x0][0x388] ;  /* 0x00007100ff0677ac */ /* 0x000e620008000800 */
[----:B------:R-:W-:Y:S01]  /*13b0*/  LOP3.LUT R3, R2, 0x7, RZ, 0xc0, !PT ;  /* 0x0000000702037812 */ /* 0x000fe200078ec0ff */
[----:B0-23--:R-:W-:Y:S01]  /*13c0*/  IMAD.MOV.U32 R5, RZ, RZ, RZ ;  /* 0x000000ffff057224 */ /* 0x00dfe200078e00ff */
[----:B------:R-:W-:Y:S01]  /*13d0*/  ISETP.GE.U32.AND P1, PT, R4, 0x7, PT ;  /* 0x000000070400780c */ /* 0x000fe20003f26070 */
[----:B------:R-:W-:Y:S01]  /*13e0*/  UMOV UR4, 0x400 ;  /* 0x0000040000047882 */ /* 0x000fe20000000000 */
[----:B------:R-:W-:Y:S01]  /*13f0*/  ISETP.NE.AND P0, PT, R3, RZ, PT ;  /* 0x000000ff0300720c */ /* 0x000fe20003f05270 */
[----:B------:R-:W0:Y:S01]  /*1400*/  LDC R4, c[0x0][0x360] ;  /* 0x0000d800ff047b82 */ /* 0x000e220000000800 */
[----:B-1----:R-:W-:Y:S01]  /*1410*/  IADD3 R7, PT, PT, R9, UR6, RZ ;  /* 0x0000000609077c10 */ /* 0x002fe2000fffe0ff */
[----:B-----5:R-:W-:-:S09]  /*1420*/  ULEA UR4, UR5, UR4, 0x18 ;  /* 0x0000000405047291 */ /* 0x020fd2000f8ec0ff */
[----:B----4-:R-:W1:Y:S01]  /*1430*/  LDS.64 R16, [UR4+0x2000] ;  /* 0x00200004ff107984 */ /* 0x010e620008000a00 */
[----:B------:R-:W-:Y:S05]  /*1440*/  @!P1 BRA `(.L_x_38) ;  /* 0x0000000400849947 */ /* 0x000fea0003800000 */
[----:B------:R-:W2:Y:S01]  /*1450*/  LDCU UR4, c[0x0][0x390] ;  /* 0x00007200ff0477ac */ /* 0x000ea20008000800 */
[----:B0-----:R-:W-:Y:S01]  /*1460*/  IADD3 R9, PT, PT, R9, UR6, R4 ;  /* 0x0000000609097c10 */ /* 0x001fe2000fffe004 */
[----:B------:R-:W-:Y:S01]  /*1470*/  IMAD.MOV.U32 R15, RZ, RZ, R7 ;  /* 0x000000ffff0f7224 */ /* 0x000fe200078e0007 */
[----:B------:R-:W-:-:S04]  /*1480*/  LOP3.LUT R5, R2, 0x3ffff8, RZ, 0xc0, !PT ;  /* 0x003ffff802057812 */ /* 0x000fc800078ec0ff */
[----:B------:R-:W-:Y:S01]  /*1490*/  IADD3 R10, PT, PT, -R5, RZ, RZ ;  /* 0x000000ff050a7210 */ /* 0x000fe20007ffe1ff */
[C---:B--2---:R-:W-:Y:S02]  /*14a0*/  IMAD R11, R0.reuse, UR4, R7 ;  /* 0x00000004000b7c24 */ /* 0x044fe4000f8e0207 */
[----:B------:R-:W-:Y:S02]  /*14b0*/  IMAD R9, R0, UR4, R9 ;  /* 0x0000000400097c24 */ /* 0x000fe4000f8e0209 */
[C-C-:B------:R-:W-:Y:S01]  /*14c0*/  IMAD R13, R4.reuse, 0x2, R11.reuse ;  /* 0x00000002040d7824 */ /* 0x140fe200078e020b */
[C---:B------:R-:W-:Y:S01]  /*14d0*/  LEA R27, R4.reuse, R11, 0x2 ;  /* 0x0000000b041b7211 */ /* 0x040fe200078e10ff */
[C-C-:B------:R-:W-:Y:S02]  /*14e0*/  IMAD R25, R4.reuse, 0x3, R11.reuse ;  /* 0x0000000304197824 */ /* 0x140fe400078e020b */
[C-C-:B------:R-:W-:Y:S02]  /*14f0*/  IMAD R29, R4.reuse, 0x5, R11.reuse ;  /* 0x00000005041d7824 */ /* 0x140fe400078e020b */
[----:B------:R-:W-:-:S02]  /*1500*/  IMAD R6, R4, 0x6, R11 ;  /* 0x0000000604067824 */ /* 0x000fc400078e020b */
[----:B------:R-:W-:-:S07]  /*1510*/  IMAD R8, R4, 0x7, R11 ;  /* 0x0000000704087824 */ /* 0x000fce00078e020b */
.L_x_39:
[----:B------:R-:W0:Y:S02]  /*1520*/  LDC R12, c[0x0][0x390] ;  /* 0x0000e400ff0c7b82 */ /* 0x000e240000000800 */
[----:B0-----:R-:W-:-:S13]  /*1530*/  ISETP.GE.AND P1, PT, R15, R12, PT ;  /* 0x0000000c0f00720c */ /* 0x001fda0003f26270 */
[----:B--2---:R-:W0:Y:S02]  /*1540*/  @!P1 LDC.64 R22, c[0x0][0x380] ;  /* 0x0000e000ff169b82 */ /* 0x004e240000000a00 */
[----:B0-----:R-:W-:-:S04]  /*1550*/  @!P1 IMAD.WIDE R22, R11, 0x8, R22 ;  /* 0x000000080b169825 */ /* 0x001fc800078e0216 */
[----:B------:R-:W-:Y:S02]  /*1560*/  @!P1 IMAD.WIDE R20, R12, 0x8, R22 ;  /* 0x000000080c149825 */ /* 0x000fe400078e0216 */
[----:B------:R-:W1:Y:S04]  /*1570*/  @!P1 LDG.E.64 R22, desc[UR8][R22.64] ;  /* 0x0000000816169981 */ /* 0x000e68000c1e1b00 */
[----:B------:R-:W1:Y:S01]  /*1580*/  @!P1 LDG.E.64 R18, desc[UR8][R20.64] ;  /* 0x0000000814129981 */ /* 0x000e62000c1e1b00 */
[----:B------:R-:W-:-:S05]  /*1590*/  IMAD.IADD R14, R4, 0x1, R15 ;  /* 0x00000001040e7824 */ /* 0x000fca00078e020f */
[----:B------:R-:W-:Y:S01]  /*15a0*/  ISETP.GE.AND P2, PT, R14, R12, PT ;  /* 0x0000000c0e00720c */ /* 0x000fe20003f46270 */
[----:B-1----:R-:W-:-:S12]  /*15b0*/  @!P1 DFMA R18, R16, R22, R18 ;  /* 0x000000161012922b */ /* 0x002fd80000000012 */
[----:B------:R-:W0:Y:S01]  /*15c0*/  @!P2 LDC.64 R22, c[0x0][0x380] ;  /* 0x0000e000ff16ab82 */ /* 0x000e220000000a00 */
[----:B------:R1:W-:Y:S01]  /*15d0*/  @!P1 STG.E.64 desc[UR8][R20.64], R18 ;  /* 0x0000001214009986 */ /* 0x0003e2000c101b08 */
[----:B0-----:R-:W-:-:S05]  /*15e0*/  @!P2 IMAD.WIDE R22, R9, 0x8, R22 ;  /* 0x000000080916a825 */ /* 0x001fca00078e0216 */
[----:B-1----:R-:W2:Y:S01]  /*15f0*/  @!P2 LDG.E.64 R20, desc[UR8][R22.64] ;  /* 0x000000081614a981 */ /* 0x002ea2000c1e1b00 */
[----:B------:R-:W-:-:S05]  /*1600*/  @!P2 IMAD.WIDE R18, R12, 0x8, R22 ;  /* 0x000000080c12a825 */ /* 0x000fca00078e0216 */
[----:B------:R-:W2:Y:S01]  /*1610*/  @!P2 LDG.E.64 R22, desc[UR8][R18.64] ;  /* 0x000000081216a981 */ /* 0x000ea2000c1e1b00 */
[----:B------:R-:W-:-:S04]  /*1620*/  IADD3 R14, PT, PT, R14, R4, RZ ;  /* 0x000000040e0e7210 */ /* 0x000fc80007ffe0ff */
[----:B------:R-:W-:Y:S01]  /*1630*/  ISETP.GE.AND P1, PT, R14, R12, PT ;  /* 0x0000000c0e00720c */ /* 0x000fe20003f26270 */
[----:B--2---:R-:W-:-:S12]  /*1640*/  @!P2 DFMA R20, R16, R20, R22 ;  /* 0x000000141014a22b */ /* 0x004fd80000000016 */
[----:B------:R-:W0:Y:S01]  /*1650*/  @!P1 LDC.64 R22, c[0x0][0x380] ;  /* 0x0000e000ff169b82 */ /* 0x000e220000000a00 */
[----:B------:R1:W-:Y:S01]  /*1660*/  @!P2 STG.E.64 desc[UR8][R18.64], R20 ;  /* 0x000000141200a986 */ /* 0x0003e2000c101b08 */
[----:B0-----:R-:W-:-:S05]  /*1670*/  @!P1 IMAD.WIDE R22, R13, 0x8, R22 ;  /* 0x000000080d169825 */ /* 0x001fca00078e0216 */
[----:B-1----:R-:W2:Y:S01]  /*1680*/  @!P1 LDG.E.64 R18, desc[UR8][R22.64] ;  /* 0x0000000816129981 */ /* 0x002ea2000c1e1b00 */
[----:B------:R-:W-:-:S05]  /*1690*/  @!P1 IMAD.WIDE R20, R12, 0x8, R22 ;  /* 0x000000080c149825 */ /* 0x000fca00078e0216 */
[----:B------:R-:W2:Y:S01]  /*16a0*/  @!P1 LDG.E.64 R22, desc[UR8][R20.64] ;  /* 0x0000000814169981 */ /* 0x000ea2000c1e1b00 */
[----:B------:R-:W-:-:S05]  /*16b0*/  IMAD.IADD R14, R14, 0x1, R4 ;  /* 0x000000010e0e7824 */ /* 0x000fca00078e0204 */
        /* <DEDUP_REMOVED lines=44> */
[----:B------:R-:W-:-:S04]  /*1980*/  IADD3 R10, PT, PT, R10, 0x8, RZ ;  /* 0x000000080a0a7810 */ /* 0x000fc80007ffe0ff */
[----:B------:R-:W-:Y:S01]  /*1990*/  ISETP.NE.AND P1, PT, R10, RZ, PT ;  /* 0x000000ff0a00720c */ /* 0x000fe20003f25270 */
        /* <DEDUP_REMOVED lines=8> */
[----:B------:R-:W-:Y:S01]  /*1a20*/  IMAD R8, R4, 0x8, R8 ;  /* 0x0000000804087824 */ /* 0x000fe200078e0208 */
[----:B--2---:R-:W-:-:S07]  /*1a30*/  @!P2 DFMA R22, R16, R20, R22 ;  /* 0x000000141016a22b */ /* 0x004fce0000000016 */
[----:B------:R2:W-:Y:S01]  /*1a40*/  @!P2 STG.E.64 desc[UR8][R18.64], R22 ;  /* 0x000000161200a986 */ /* 0x0005e2000c101b08 */
[----:B------:R-:W-:Y:S05]  /*1a50*/  @P1 BRA `(.L_x_39) ;  /* 0xfffffff800b01947 */ /* 0x000fea000383ffff */
.L_x_38:
[----:B------:R-:W-:Y:S05]  /*1a60*/  @!P0 EXIT ;  /* 0x000000000000894d */ /* 0x000fea0003800000 */
[----:B------:R-:W-:Y:S02]  /*1a70*/  ISETP.GE.U32.AND P0, PT, R3, 0x4, PT ;  /* 0x000000040300780c */ /* 0x000fe40003f06070 */
[----:B------:R-:W-:-:S04]  /*1a80*/  LOP3.LUT R6, R2, 0x3, RZ, 0xc0, !PT ;  /* 0x0000000302067812 */ /* 0x000fc800078ec0ff */
[----:B------:R-:W-:-:S07]  /*1a90*/  ISETP.NE.AND P2, PT, R6, RZ, PT ;  /* 0x000000ff0600720c */ /* 0x000fce0003f45270 */
[----:B------:R-:W-:Y:S06]  /*1aa0*/  @!P0 BRA `(.L_x_40) ;  /* 0x0000000000a88947 */ /* 0x000fec0003800000 */
[----:B------:R-:W3:Y:S01]  /*1ab0*/  LDC R3, c[0x0][0x390] ;  /* 0x0000e400ff037b82 */ /* 0x000ee20000000800 */
[----:B0-----:R-:W-:-:S05]  /*1ac0*/  IMAD R14, R5, R4, R7 ;  /* 0x00000004050e7224 */ /* 0x001fca00078e0207 */
[----:B---3--:R-:W-:-:S13]  /*1ad0*/  ISETP.GE.AND P0, PT, R14, R3, PT ;  /* 0x000000030e00720c */ /* 0x008fda0003f06270 */
[----:B--2---:R-:W0:Y:S01]  /*1ae0*/  @!P0 LDC.64 R18, c[0x0][0x380] ;  /* 0x0000e000ff128b82 */ /* 0x004e220000000a00 */
[----:B------:R-:W-:-:S04]  /*1af0*/  @!P0 IMAD R9, R0, R3, R14 ;  /* 0x0000000300098224 */ /* 0x000fc800078e020e */
[----:B0-----:R-:W-:-:S05]  /*1b00*/  @!P0 IMAD.WIDE R18, R9, 0x8, R18 ;  /* 0x0000000809128825 */ /* 0x001fca00078e0212 */
[----:B------:R-:W1:Y:S01]  /*1b10*/  @!P0 LDG.E.64 R8, desc[UR8][R18.64] ;  /* 0x0000000812088981 */ /* 0x000e62000c1e1b00 */
[----:B------:R-:W-:-:S05]  /*1b20*/  @!P0 IMAD.WIDE R10, R3, 0x8, R18 ;  /* 0x00000008030a8825 */ /* 0x000fca00078e0212 */
[----:B------:R-:W1:Y:S01]  /*1b30*/  @!P0 LDG.E.64 R12, desc[UR8][R10.64] ;  /* 0x000000080a0c8981 */ /* 0x000e62000c1e1b00 */
[----:B------:R-:W-:-:S04]  /*1b40*/  IADD3 R22, PT, PT, R14, R4, RZ ;  /* 0x000000040e167210 */ /* 0x000fc80007ffe0ff */
[----:B------:R-:W-:-:S13]  /*1b50*/  ISETP.GE.AND P1, PT, R22, R3, PT ;  /* 0x000000031600720c */ /* 0x000fda0003f26270 */
[----:B------:R-:W0:Y:S01]  /*1b60*/  @!P1 LDC.64 R14, c[0x0][0x380] ;  /* 0x0000e000ff0e9b82 */ /* 0x000e220000000a00 */
[----:B------:R-:W-:-:S04]  /*1b70*/  @!P1 IMAD R21, R0, R3, R22 ;  /* 0x0000000300159224 */ /* 0x000fc800078e0216 */
[----:B0-----:R-:W-:Y:S01]  /*1b80*/  @!P1 IMAD.WIDE R14, R21, 0x8, R14 ;  /* 0x00000008150e9825 */ /* 0x001fe200078e020e */
[----:B-1----:R-:W-:-:S03]  /*1b90*/  @!P0 DFMA R20, R16, R8, R12 ;  /* 0x000000081014822b */ /* 0x002fc6000000000c */
[----:B------:R-:W-:-:S04]  /*1ba0*/  @!P1 IMAD.WIDE R8, R3, 0x8, R14 ;  /* 0x0000000803089825 */ /* 0x000fc800078e020e */
[----:B------:R0:W-:Y:S04]  /*1bb0*/  @!P0 STG.E.64 desc[UR8][R10.64], R20 ;  /* 0x000000140a008986 */ /* 0x0001e8000c101b08 */
[----:B------:R-:W2:Y:S04]  /*1bc0*/  @!P1 LDG.E.64 R14, desc[UR8][R14.64] ;  /* 0x000000080e0e9981 */ /* 0x000ea8000c1e1b00 */
[----:B------:R-:W2:Y:S01]  /*1bd0*/  @!P1 LDG.E.64 R12, desc[UR8][R8.64] ;  /* 0x00000008080c9981 */ /* 0x000ea2000c1e1b00 */
[----:B------:R-:W-:-:S05]  /*1be0*/  IMAD.IADD R24, R22, 0x1, R4 ;  /* 0x0000000116187824 */ /* 0x000fca00078e0204 */
[----:B------:R-:W-:-:S13]  /*1bf0*/  ISETP.GE.AND P0, PT, R24, R3, PT ;  /* 0x000000031800720c */ /* 0x000fda0003f06270 */
[----:B------:R-:W1:Y:S01]  /*1c00*/  @!P0 LDC.64 R18, c[0x0][0x380] ;  /* 0x0000e000ff128b82 */ /* 0x000e620000000a00 */
[----:B------:R-:W-:-:S04]  /*1c10*/  @!P0 IMAD R23, R0, R3, R24 ;  /* 0x0000000300178224 */ /* 0x000fc800078e0218 */
[----:B-1----:R-:W-:Y:S01]  /*1c20*/  @!P0 IMAD.WIDE R18, R23, 0x8, R18 ;  /* 0x0000000817128825 */ /* 0x002fe200078e0212 */
[----:B--2---:R-:W-:-:S03]  /*1c30*/  @!P1 DFMA R22, R16, R14, R12 ;  /* 0x0000000e1016922b */ /* 0x004fc6000000000c */
[----:B------:R-:W-:-:S04]  /*1c40*/  @!P0 IMAD.WIDE R12, R3, 0x8, R18 ;  /* 0x00000008030c8825 */ /* 0x000fc800078e0212 */
[----:B------:R1:W-:Y:S04]  /*1c50*/  @!P1 STG.E.64 desc[UR8][R8.64], R22 ;  /* 0x0000001608009986 */ /* 0x0003e8000c101b08 */
[----:B------:R-:W2:Y:S04]  /*1c60*/  @!P0 LDG.E.64 R18, desc[UR8][R18.64] ;  /* 0x0000000812128981 */ /* 0x000ea8000c1e1b00 */
[----:B0-----:R-:W2:Y:S01]  /*1c70*/  @!P0 LDG.E.64 R10, desc[UR8][R12.64] ;  /* 0x000000080c0a8981 */ /* 0x001ea2000c1e1b00 */
[----:B------:R-:W-:-:S04]  /*1c80*/  IADD3 R24, PT, PT, R24, R4, RZ ;  /* 0x0000000418187210 */ /* 0x000fc80007ffe0ff */
[----:B------:R-:W-:-:S13]  /*1c90*/  ISETP.GE.AND P1, PT, R24, R3, PT ;  /* 0x000000031800720c */ /* 0x000fda0003f26270 */
[----:B------:R-:W0:Y:S01]  /*1ca0*/  @!P1 LDC.64 R14, c[0x0][0x380] ;  /* 0x0000e000ff0e9b82 */ /* 0x000e220000000a00 */
[----:B------:R-:W-:-:S04]  /*1cb0*/  @!P1 IMAD R21, R0, R3, R24 ;  /* 0x0000000300159224 */ /* 0x000fc800078e0218 */
[----:B0-----:R-:W-:-:S04]  /*1cc0*/  @!P1 IMAD.WIDE R14, R21, 0x8, R14 ;  /* 0x00000008150e9825 */ /* 0x001fc800078e020e */
[----:B------:R-:W-:Y:S01]  /*1cd0*/  @!P1 IMAD.WIDE R20, R3, 0x8, R14 ;  /* 0x0000000803149825 */ /* 0x000fe200078e020e */
[----:B--2---:R-:W-:-:S07]  /*1ce0*/  @!P0 DFMA R10, R16, R18, R10 ;  /* 0x00000012100a822b */ /* 0x004fce000000000a */
[----:B------:R3:W-:Y:S04]  /*1cf0*/  @!P0 STG.E.64 desc[UR8][R12.64], R10 ;  /* 0x0000000a0c008986 */ /* 0x0007e8000c101b08 */
[----:B------:R-:W2:Y:S04]  /*1d00*/  @!P1 LDG.E.64 R14, desc[UR8][R14.64] ;  /* 0x000000080e0e9981 */ /* 0x000ea8000c1e1b00 */
[----:B-1----:R-:W2:Y:S01]  /*1d10*/  @!P1 LDG.E.64 R8, desc[UR8][R20.64] ;  /* 0x0000000814089981 */ /* 0x002ea2000c1e1b00 */
[----:B------:R-:W-:Y:S01]  /*1d20*/  VIADD R5, R5, 0x4 ;  /* 0x0000000405057836 */ /* 0x000fe20000000000 */
[----:B--2---:R-:W-:-:S07]  /*1d30*/  @!P1 DFMA R8, R16, R14, R8 ;  /* 0x0000000e1008922b */ /* 0x004fce0000000008 */
[----:B------:R3:W-:Y:S04]  /*1d40*/  @!P1 STG.E.64 desc[UR8][R20.64], R8 ;  /* 0x0000000814009986 */ /* 0x0007e8000c101b08 */
.L_x_40:
[----:B------:R-:W-:Y:S05]  /*1d50*/  @!P2 EXIT ;  /* 0x000000000000a94d */ /* 0x000fea0003800000 */
[----:B------:R-:W-:Y:S02]  /*1d60*/  ISETP.NE.AND P0, PT, R6, 0x1, PT ;  /* 0x000000010600780c */ /* 0x000fe40003f05270 */
[----:B------:R-:W-:-:S04]  /*1d70*/  LOP3.LUT R2, R2, 0x1, RZ, 0xc0, !PT ;  /* 0x0000000102027812 */ /* 0x000fc800078ec0ff */
[----:B------:R-:W-:-:S07]  /*1d80*/  ISETP.NE.U32.AND P2, PT, R2, 0x1, PT ;  /* 0x000000010200780c */ /* 0x000fce0003f45070 */
[----:B------:R-:W-:Y:S06]  /*1d90*/  @!P0 BRA `(.L_x_41) ;  /* 0x0000000000588947 */ /* 0x000fec0003800000 */
[----:B------:R-:W4:Y:S01]  /*1da0*/  LDC R14, c[0x0][0x390] ;  /* 0x0000e400ff0e7b82 */ /* 0x000f220000000800 */
[----:B0-----:R-:W-:-:S05]  /*1db0*/  IMAD R15, R5, R4, R7 ;  /* 0x00000004050f7224 */ /* 0x001fca00078e0207 */
[----:B----4-:R-:W-:-:S13]  /*1dc0*/  ISETP.GE.AND P0, PT, R15, R14, PT ;  /* 0x0000000e0f00720c */ /* 0x010fda0003f06270 */
[----:B---3--:R-:W0:Y:S01]  /*1dd0*/  @!P0 LDC.64 R8, c[0x0][0x380] ;  /* 0x0000e000ff088b82 */ /* 0x008e220000000a00 */
[----:B------:R-:W-:-:S04]  /*1de0*/  @!P0 IMAD R3, R0, R14, R15 ;  /* 0x0000000e00038224 */ /* 0x000fc800078e020f */
[----:B0-----:R-:W-:-:S04]  /*1df0*/  @!P0 IMAD.WIDE R8, R3, 0x8, R8 ;  /* 0x0000000803088825 */ /* 0x001fc800078e0208 */
[----:B------:R-:W-:Y:S02]  /*1e00*/  @!P0 IMAD.WIDE R2, R14, 0x8, R8 ;  /* 0x000000080e028825 */ /* 0x000fe400078e0208 */
[----:B------:R-:W1:Y:S04]  /*1e10*/  @!P0 LDG.E.64 R8, desc[UR8][R8.64] ;  /* 0x0000000808088981 */ /* 0x000e68000c1e1b00 */
[----:B------:R-:W1:Y:S01]  /*1e20*/  @!P0 LDG.E.64 R10, desc[UR8][R2.64] ;  /* 0x00000008020a8981 */ /* 0x000e62000c1e1b00 */
[----:B------:R-:W-:-:S04]  /*1e30*/  IADD3 R15, PT, PT, R15, R4, RZ ;  /* 0x000000040f0f7210 */ /* 0x000fc80007ffe0ff */
[----:B------:R-:W-:-:S13]  /*1e40*/  ISETP.GE.AND P1, PT, R15, R14, PT ;  /* 0x0000000e0f00720c */ /* 0x000fda0003f26270 */
[----:B------:R-:W0:Y:S01]  /*1e50*/  @!P1 LDC.64 R12, c[0x0][0x380] ;  /* 0x0000e000ff0c9b82 */ /* 0x000e220000000a00 */
[----:B------:R-:W-:-:S04]  /*1e60*/  @!P1 IMAD R15, R0, R14, R15 ;  /* 0x0000000e000f9224 */ /* 0x000fc800078e020f */
[----:B0-----:R-:W-:-:S04]  /*1e70*/  @!P1 IMAD.WIDE R12, R15, 0x8, R12 ;  /* 0x000000080f0c9825 */ /* 0x001fc800078e020c */
[----:B------:R-:W-:Y:S01]  /*1e80*/  @!P1 IMAD.WIDE R14, R14, 0x8, R12 ;  /* 0x000000080e0e9825 */ /* 0x000fe200078e020c */
[----:B-1----:R-:W-:-:S07]  /*1e90*/  @!P0 DFMA R10, R16, R8, R10 ;  /* 0x00000008100a822b */ /* 0x002fce000000000a */
[----:B------:R4:W-:Y:S04]  /*1ea0*/  @!P0 STG.E.64 desc[UR8][R2.64], R10 ;  /* 0x0000000a02008986 */ /* 0x0009e8000c101b08 */
[----:B------:R-:W3:Y:S04]  /*1eb0*/  @!P1 LDG.E.64 R12, desc[UR8][R12.64] ;  /* 0x000000080c0c9981 */ /* 0x000ee8000c1e1b00 */
[----:B------:R-:W3:Y:S01]  /*1ec0*/  @!P1 LDG.E.64 R8, desc[UR8][R14.64] ;  /* 0x000000080e089981 */ /* 0x000ee2000c1e1b00 */
[----:B------:R-:W-:Y:S01]  /*1ed0*/  VIADD R5, R5, 0x2 ;  /* 0x0000000205057836 */ /* 0x000fe20000000000 */
[----:B---3--:R-:W-:-:S07]  /*1ee0*/  @!P1 DFMA R8, R16, R12, R8 ;  /* 0x0000000c1008922b */ /* 0x008fce0000000008 */
[----:B------:R4:W-:Y:S04]  /*1ef0*/  @!P1 STG.E.64 desc[UR8][R14.64], R8 ;  /* 0x000000080e009986 */ /* 0x0009e8000c101b08 */
.L_x_41:
[----:B------:R-:W-:Y:S05]  /*1f00*/  @P2 EXIT ;  /* 0x000000000000294d */ /* 0x000fea0003800000 */
[----:B------:R-:W5:Y:S01]  /*1f10*/  LDC R6, c[0x0][0x390] ;  /* 0x0000e400ff067b82 */ /* 0x000f620000000800 */
[----:B0-----:R-:W-:-:S05]  /*1f20*/  IMAD R5, R4, R5, R7 ;  /* 0x0000000504057224 */ /* 0x001fca00078e0207 */
[----:B-----5:R-:W-:-:S13]  /*1f30*/  ISETP.GE.AND P0, PT, R5, R6, PT ;  /* 0x000000060500720c */ /* 0x020fda0003f06270 */
[----:B------:R-:W-:Y:S05]  /*1f40*/  @P0 EXIT ;  /* 0x000000000000094d */ /* 0x000fea0003800000 */
[----:B----4-:R-:W0:Y:S01]  /*1f50*/  LDC.64 R2, c[0x0][0x380] ;  /* 0x0000e000ff027b82 */ /* 0x010e220000000a00 */
[----:B------:R-:W-:-:S04]  /*1f60*/  IMAD R5, R0, R6, R5 ;  /* 0x0000000600057224 */ /* 0x000fc800078e0205 */
[----:B0-----:R-:W-:-:S04]  /*1f70*/  IMAD.WIDE R2, R5, 0x8, R2 ;  /* 0x0000000805027825 */ /* 0x001fc800078e0202 */
[----:B------:R-:W-:Y:S02]  /*1f80*/  IMAD.WIDE R4, R6, 0x8, R2 ;  /* 0x0000000806047825 */ /* 0x000fe400078e0202 */
[----:B------:R-:W1:Y:S04]  /*1f90*/  LDG.E.64 R2, desc[UR8][R2.64] ;  /* 0x0000000802027981 */ /* 0x000e68000c1e1b00 */
[----:B------:R-:W1:Y:S02]  /*1fa0*/  LDG.E.64 R6, desc[UR8][R4.64] ;  /* 0x0000000804067981 */ /* 0x000e64000c1e1b00 */
[----:B-1----:R-:W-:-:S07]  /*1fb0*/  DFMA R6, R16, R2, R6 ;  /* 0x000000021006722b */ /* 0x002fce0000000006 */
[----:B------:R-:W-:Y:S01]  /*1fc0*/  STG.E.64 desc[UR8][R4.64], R6 ;  /* 0x0000000604007986 */ /* 0x000fe2000c101b08 */
[----:B------:R-:W-:Y:S05]  /*1fd0*/  EXIT ;  /* 0x000000000000794d */ /* 0x000fea0003800000 */
        .weak           $__internal_1_$__cuda_sm20_dblrcp_rn_slowpath_v3
        .type           $__internal_1_$__cuda_sm20_dblrcp_rn_slowpath_v3,@function
        .size           $__internal_1_$__cuda_sm20_dblrcp_rn_slowpath_v3,(.L_x_65 - $__internal_1_$__cuda_sm20_dblrcp_rn_slowpath_v3)
$__internal_1_$__cuda_sm20_dblrcp_rn_slowpath_v3:
        /* <DEDUP_REMOVED lines=23> */
.L_x_44:
[----:B------:R-:W-:-:S06]  /*2150*/  DMUL R12, R12, 8.11296384146066816958e+31 ;  /* 0x469000000c0c7828 */ /* 0x000fcc0000000000 */
        /* <DEDUP_REMOVED lines=8> */
.L_x_42:
[----:B------:R-:W-:Y:S02]  /*21e0*/  LOP3.LUT R19, R13, 0x80000, RZ, 0xfc, !PT ;  /* 0x000800000d137812 */ /* 0x000fe400078efcff */
[----:B------:R-:W-:-:S07]  /*21f0*/  MOV R18, R12 ;  /* 0x0000000c00127202 */ /* 0x000fce0000000f00 */
.L_x_43:
[----:B------:R-:W-:Y:S01]  /*2200*/  IMAD.MOV.U32 R12, RZ, RZ, R8 ;  /* 0x000000ffff0c7224 */ /* 0x000fe200078e0008 */
[----:B------:R-:W-:Y:S01]  /*2210*/  MOV R13, 0x0 ;  /* 0x00000000000d7802 */ /* 0x000fe20000000f00 */
[----:B------:R-:W-:Y:S01]  /*2220*/  IMAD.MOV.U32 R20, RZ, RZ, R18 ;  /* 0x000000ffff147224 */ /* 0x000fe200078e0012 */
[----:B------:R-:W-:Y:S02]  /*2230*/  MOV R21, R19 ;  /* 0x0000001300157202 */ /* 0x000fe40000000f00 */
[----:B------:R-:W-:Y:S05]  /*2240*/  RET.REL.NODEC R12 `(_Z13updateRowNextPdiiiS_) ;  /* 0xffffffdc0c6c7950 */ /* 0x000fea0003c3ffff */
.L_x_45:
        /* <DEDUP_REMOVED lines=11> */
.L_x_65:


//--------------------- .text._Z18updatePivotElementPdiiiS_ --------------------------
	.section	.text._Z18updatePivotElementPdiiiS_,"ax",@progbits
	.align	128
        .global         _Z18updatePivotElementPdiiiS_
        .type           _Z18updatePivotElementPdiiiS_,@function
        .size           _Z18updatePivotElementPdiiiS_,(.L_x_66 - _Z18updatePivotElementPdiiiS_)
        .other          _Z18updatePivotElementPdiiiS_,@"STO_CUDA_ENTRY STV_DEFAULT"
_Z18updatePivotElementPdiiiS_:
.text._Z18updatePivotElementPdiiiS_:
[----:B------:R-:W-:Y:S08]  /*0000*/  LDC R1, c[0x0][0x37c] ;  /* 0x0000df00ff017b82 */ /* 0x000ff00000000800 */
[----:B------:R-:W0:Y:S01]  /*0010*/  LDC R5, c[0x0][0x360] ;  /* 0x0000d800ff057b82 */ /* 0x000e220000000800 */
[----:B------:R-:W1:Y:S01]  /*0020*/  LDCU UR6, c[0x0][0x390] ;  /* 0x00007200ff0677ac */ /* 0x000e620008000800 */
[----:B------:R-:W-:Y:S01]  /*0030*/  IMAD.MOV.U32 R2, RZ, RZ, RZ ;  /* 0x000000ffff027224 */ /* 0x000fe200078e00ff */
[----:B------:R-:W-:Y:S01]  /*0040*/  UMOV UR4, 0x400 ;  /* 0x0000040000047882 */ /* 0x000fe20000000000 */
[----:B------:R-:W2:Y:S04]  /*0050*/  LDCU.64 UR8, c[0x0][0x358] ;  /* 0x00006b00ff0877ac */ /* 0x000ea80008000a00 */
[----:B------:R-:W3:Y:S01]  /*0060*/  S2UR UR5, SR_CgaCtaId ;  /* 0x00000000000579c3 */ /* 0x000ee20000008800 */
[----:B0-----:R-:W0:Y:S01]  /*0070*/  I2F.U32.RP R4, R5 ;  /* 0x0000000500047306 */ /* 0x001e220000209000 */
[----:B------:R-:W-:Y:S01]  /*0080*/  ISETP.NE.U32.AND P2, PT, R5, RZ, PT ;  /* 0x000000ff0500720c */ /* 0x000fe20003f45070 */
[----:B---3--:R-:W-:-:S06]  /*0090*/  ULEA UR4, UR5, UR4, 0x18 ;  /* 0x0000000405047291 */ /* 0x008fcc000f8ec0ff */
[----:B0-----:R-:W0:Y:S02]  /*00a0*/  MUFU.RCP R4, R4 ;  /* 0x0000000400047308 */ /* 0x001e240000001000 */
[----:B0-----:R-:W-:-:S06]  /*00b0*/  VIADD R3, R4, 0xffffffe ;  /* 0x0ffffffe04037836 */ /* 0x001fcc0000000000 */
[----:B------:R-:W0:Y:S02]  /*00c0*/  F2I.FTZ.U32.TRUNC.NTZ R3, R3 ;  /* 0x0000000300037305 */ /* 0x000e24000021f000 */
[----:B0-----:R-:W-:-:S04]  /*00d0*/  IMAD.MOV R0, RZ, RZ, -R3 ;  /* 0x000000ffff007224 */ /* 0x001fc800078e0a03 */
[----:B------:R-:W-:Y:S02]  /*00e0*/  IMAD R7, R0, R5, RZ ;  /* 0x0000000500077224 */ /* 0x000fe400078e02ff */
[----:B-1----:R-:W-:Y:S02]  /*00f0*/  VIADD R0, R5, UR6 ;  /* 0x0000000605007c36 */ /* 0x002fe40008000000 */
[----:B------:R-:W-:-:S03]  /*0100*/  IMAD.HI.U32 R7, R3, R7, R2 ;  /* 0x0000000703077227 */ /* 0x000fc600078e0002 */
[----:B------:R-:W-:Y:S02]  /*0110*/  IADD3 R2, PT, PT, R0, -0x1, RZ ;  /* 0xffffffff00027810 */ /* 0x000fe40007ffe0ff */
[----:B------:R-:W0:Y:S03]  /*0120*/  S2R R0, SR_TID.X ;  /* 0x0000000000007919 */ /* 0x000e260000002100 */
[----:B------:R-:W-:-:S04]  /*0130*/  IMAD.HI.U32 R6, R7, R2, RZ ;  /* 0x0000000207067227 */ /* 0x000fc800078e00ff */
[----:B------:R-:W-:-:S04]  /*0140*/  IMAD.MOV R3, RZ, RZ, -R6 ;  /* 0x000000ffff037224 */ /* 0x000fc800078e0a06 */
[----:B------:R-:W-:-:S05]  /*0150*/  IMAD R2, R5, R3, R2 ;  /* 0x0000000305027224 */ /* 0x000fca00078e0202 */
[----:B------:R-:W-:-:S13]  /*0160*/  ISETP.GE.U32.AND P0, PT, R2, R5, PT ;  /* 0x000000050200720c */ /* 0x000fda0003f06070 */
[----:B------:R-:W-:Y:S02]  /*0170*/  @P0 IMAD.IADD R2, R2, 0x1, -R5 ;  /* 0x0000000102020824 */ /* 0x000fe400078e0a05 */
[----:B------:R-:W-:Y:S01]  /*0180*/  @P0 VIADD R6, R6, 0x1 ;  /* 0x0000000106060836 */ /* 0x000fe20000000000 */
[----:B0-----:R-:W-:Y:S02]  /*0190*/  LEA R4, R0, UR4, 0x3 ;  /* 0x0000000400047c11 */ /* 0x001fe4000f8e18ff */
[----:B------:R-:W-:-:S03]  /*01a0*/  ISETP.GE.U32.AND P1, PT, R2, R5, PT ;  /* 0x000000050200720c */ /* 0x000fc60003f26070 */
[----:B------:R0:W-:Y:S04]  /*01b0*/  STS.64 [R4], RZ ;  /* 0x000000ff04007388 */ /* 0x0001e80000000a00 */
[----:B------:R-:W-:Y:S06]  /*01c0*/  STS.64 [UR4+0x1000], RZ ;  /* 0x001000ffff007988 */ /* 0x000fec0008000a04 */
[----:B------:R-:W-:Y:S01]  /*01d0*/  @P1 VIADD R6, R6, 0x1 ;  /* 0x0000000106061836 */ /* 0x000fe20000000000 */
[----:B------:R-:W-:Y:S01]  /*01e0*/  @!P2 LOP3.LUT R6, RZ, R5, RZ, 0x33, !PT ;  /* 0x00000005ff06a212 */ /* 0x000fe200078e33ff */
[----:B------:R-:W-:Y:S03]  /*01f0*/  BAR.SYNC.DEFER_BLOCKING 0x0 ;  /* 0x0000000000007b1d */ /* 0x000fe60000010000 */
[----:B------:R-:W-:-:S13]  /*0200*/  ISETP.GE.AND P0, PT, R6, 0x1, PT ;  /* 0x000000010600780c */ /* 0x000fda0003f06270 */
[----:B0-2---:R-:W-:Y:S05]  /*0210*/  @!P0 BRA `(.L_x_46) ;  /* 0x0000000c00788947 */ /* 0x005fea0003800000 */
[----:B------:R-:W0:Y:S01]  /*0220*/  LDC R9, c[0x0][0x388] ;  /* 0x0000e200ff097b82 */ /* 0x000e220000000800 */
[----:B------:R-:W-:Y:S01]  /*0230*/  ISETP.NE.AND P0, PT, R6, 0x1, PT ;  /* 0x000000010600780c */ /* 0x000fe20003f05270 */
[----:B------:R-:W-:Y:S02]  /*0240*/  HFMA2 R8, -RZ, RZ, 0, 0 ;  /* 0x00000000ff087431 */ /* 0x000fe400000001ff */
[----:B0-----:R-:W-:-:S10]  /*0250*/  VIADD R7, R9, 0xffffffff ;  /* 0xffffffff09077836 */ /* 0x001fd40000000000 */
[----:B------:R-:W-:Y:S05]  /*0260*/  @!P0 BRA `(.L_x_47) ;  /* 0x00000008003c8947 */ /* 0x000fea0003800000 */
[----:B------:R-:W0:Y:S01]  /*0270*/  LDC.64 R2, c[0x0][0x380] ;  /* 0x0000e000ff027b82 */ /* 0x000e220000000a00 */
[----:B------:R-:W-:Y:S01]  /*0280*/  IMAD.IADD R10, R0, 0x1, R9 ;  /* 0x00000001000a7824 */ /* 0x000fe200078e0209 */
[----:B------:R-:W-:Y:S01]  /*0290*/  LOP3.LUT R8, R6, 0x7ffffffe, RZ, 0xc0, !PT ;  /* 0x7ffffffe06087812 */ /* 0x000fe200078ec0ff */
[----:B------:R-:W1:Y:S02]  /*02a0*/  LDCU UR4, c[0x0][0x390] ;  /* 0x00007200ff0477ac */ /* 0x000e640008000800 */
[----:B------:R-:W-:Y:S02]  /*02b0*/  IMAD.IADD R12, R10, 0x1, R5 ;  /* 0x000000010a0c7824 */ /* 0x000fe400078e0205 */
[C---:B------:R-:W-:Y:S02]  /*02c0*/  IMAD R14, R7.reuse, UR6, R10 ;  /* 0x00000006070e7c24 */ /* 0x040fe4000f8e020a */
[----:B------:R-:W-:Y:S02]  /*02d0*/  IMAD.MOV R9, RZ, RZ, -R8 ;  /* 0x000000ffff097224 */ /* 0x000fe400078e0a08 */
[----:B------:R-:W-:-:S07]  /*02e0*/  IMAD R16, R7, UR6, R12 ;  /* 0x0000000607107c24 */ /* 0x000fce000f8e020c */
.L_x_54:
[----:B--2---:R-:W-:Y:S01]  /*02f0*/  IADD3 R11, PT, PT, R10, -0x1, RZ ;  /* 0xffffffff0a0b7810 */ /* 0x004fe20007ffe0ff */
[----:B-1----:R-:W-:-:S03]  /*0300*/  UMOV UR6, UR4 ;  /* 0x0000000400067c82 */ /* 0x002fc60008000000 */
[----:B------:R-:W-:-:S13]  /*0310*/  ISETP.GE.AND P1, PT, R11, UR6, PT ;  /* 0x000000060b007c0c */ /* 0x000fda000bf26270 */
[----:B------:R-:W1:Y:S01]  /*0320*/  @!P1 LDC.64 R18, c[0x0][0x380] ;  /* 0x0000e000ff129b82 */ /* 0x000e620000000a00 */
[----:B------:R-:W-:-:S04]  /*0330*/  @!P1 VIADD R11, R14, 0xffffffff ;  /* 0xffffffff0e0b9836 */ /* 0x000fc80000000000 */
[----:B-1----:R-:W-:-:S06]  /*0340*/  @!P1 IMAD.WIDE R18, R11, 0x8, R18 ;  /* 0x000000080b129825 */ /* 0x002fcc00078e0212 */
[----:B------:R-:W2:Y:S01]  /*0350*/  @!P1 LDG.E.64 R18, desc[UR8][R18.64] ;  /* 0x0000000812129981 */ /* 0x000ea2000c1e1b00 */
[C---:B------:R-:W-:Y:S01]  /*0360*/  ISETP.GT.U32.AND P0, PT, R0.reuse, 0xff, PT ;  /* 0x000000ff0000780c */ /* 0x040fe20003f04070 */
[----:B------:R-:W-:Y:S01]  /*0370*/  BSSY.RECONVERGENT B0, `(.L_x_48) ;  /* 0x0000030000007945 */ /* 0x000fe20003800200 */
[C---:B------:R-:W-:Y:S02]  /*0380*/  ISETP.GT.U32.AND P2, PT, R0.reuse, 0x3f, PT ;  /* 0x0000003f0000780c */ /* 0x040fe40003f44070 */
[C---:B------:R-:W-:Y:S02]  /*0390*/  ISETP.GT.U32.AND P3, PT, R0.reuse, 0x1f, PT ;  /* 0x0000001f0000780c */ /* 0x040fe40003f64070 */
[----:B------:R-:W-:Y:S01]  /*03a0*/  ISETP.NE.AND P4, PT, R0, RZ, PT ;  /* 0x000000ff0000720c */ /* 0x000fe20003f85270 */
[----:B--2---:R-:W-:-:S07]  /*03b0*/  @!P1 DMUL R20, R18, R18 ;  /* 0x0000001212149228 */ /* 0x004fce0000000000 */
[----:B------:R-:W-:Y:S01]  /*03c0*/  @!P1 STS.64 [R4], R20 ;  /* 0x0000001404009388 */ /* 0x000fe20000000a00 */
[----:B------:R-:W-:Y:S01]  /*03d0*/  BAR.SYNC.DEFER_BLOCKING 0x0 ;  /* 0x0000000000007b1d */ /* 0x000fe20000010000 */
[----:B------:R-:W-:-:S05]  /*03e0*/  ISETP.GT.U32.AND P1, PT, R0, 0x7f, PT ;  /* 0x0000007f0000780c */ /* 0x000fca0003f24070 */
        /* <DEDUP_REMOVED lines=40> */
.L_x_49:
[----:B------:R-:W-:Y:S05]  /*0670*/  BSYNC.RECONVERGENT B0 ;  /* 0x0000000000007941 */ /* 0x000fea0003800200 */
.L_x_48:
[----:B------:R-:W3:Y:S01]  /*0680*/  @!P4 S2R R18, SR_CgaCtaId ;  /* 0x000000000012c919 */ /* 0x000ee20000008800 */
[----:B------:R-:W-:Y:S01]  /*0690*/  @!P4 MOV R11, 0x400 ;  /* 0x00000400000bc802 */ /* 0x000fe20000000f00 */
[----:B------:R-:W-:Y:S01]  /*06a0*/  BSSY.RECONVERGENT B0, `(.L_x_50) ;  /* 0x000000f000007945 */ /* 0x000fe20003800200 */
[----:B------:R-:W-:Y:S01]  /*06b0*/  CS2R R24, SRZ ;  /* 0x0000000000187805 */ /* 0x000fe2000001ff00 */
[----:B------:R-:W-:Y:S01]  /*06c0*/  BAR.SYNC.DEFER_BLOCKING 0x0 ;  /* 0x0000000000007b1d */ /* 0x000fe20000010000 */
[----:B---3--:R-:W-:Y:S01]  /*06d0*/  @!P4 LEA R13, R18, R11, 0x18 ;  /* 0x0000000b120dc211 */ /* 0x008fe200078ec0ff */
[----:B------:R-:W-:-:S04]  /*06e0*/  VIADD R11, R12, 0xffffffff ;  /* 0xffffffff0c0b7836 */ /* 0x000fc80000000000 */
[----:B------:R-:W-:Y:S01]  /*06f0*/  @!P4 LDS.64 R18, [R13] ;  /* 0x000000000d12c984 */ /* 0x000fe20000000a00 */
[----:B------:R-:W-:-:S03]  /*0700*/  ISETP.GE.AND P5, PT, R11, UR6, PT ;  /* 0x000000060b007c0c */ /* 0x000fc6000bfa6270 */
[----:B-12---:R-:W1:Y:S02]  /*0710*/  @!P4 LDS.64 R20, [R13+0x1000] ;  /* 0x001000000d14c984 */ /* 0x006e640000000a00 */
[----:B-1----:R-:W-:-:S07]  /*0720*/  @!P4 DADD R18, R18, R20 ;  /* 0x000000001212c229 */ /* 0x002fce0000000014 */
[----:B------:R1:W-:Y:S01]  /*0730*/  @!P4 STS.64 [R13+0x1000], R18 ;  /* 0x001000120d00c388 */ /* 0x0003e20000000a00 */
[----:B------:R-:W-:Y:S05]  /*0740*/  @P5 BRA `(.L_x_51) ;  /* 0x0000000000105947 */ /* 0x000fea0003800000 */
[----:B-1----:R-:W-:-:S04]  /*0750*/  VIADD R19, R16, 0xffffffff ;  /* 0xffffffff10137836 */ /* 0x002fc80000000000 */
[----:B0-----:R-:W-:-:S06]  /*0760*/  IMAD.WIDE R18, R19, 0x8, R2 ;  /* 0x0000000813127825 */ /* 0x001fcc00078e0202 */
[----:B------:R-:W2:Y:S02]  /*0770*/  LDG.E.64 R18, desc[UR8][R18.64] ;  /* 0x0000000812127981 */ /* 0x000ea4000c1e1b00 */
[----:B--2---:R-:W-:-:S11]  /*0780*/  DMUL R24, R18, R18 ;  /* 0x0000001212187228 */ /* 0x004fd60000000000 */
.L_x_51:
[----:B------:R-:W-:Y:S05]  /*0790*/  BSYNC.RECONVERGENT B0 ;  /* 0x0000000000007941 */ /* 0x000fea0003800200 */
.L_x_50:
[----:B------:R-:W-:Y:S01]  /*07a0*/  STS.64 [R4], R24 ;  /* 0x0000001804007388 */ /* 0x000fe20000000a00 */
[----:B------:R-:W-:Y:S01]  /*07b0*/  BSSY.RECONVERGENT B0, `(.L_x_52) ;  /* 0x000002a000007945 */ /* 0x000fe20003800200 */
[----:B------:R-:W-:Y:S06]  /*07c0*/  BAR.SYNC.DEFER_BLOCKING 0x0 ;  /* 0x0000000000007b1d */ /* 0x000fec0000010000 */
[----:B-1----:R-:W-:Y:S04]  /*07d0*/  @!P0 LDS.64 R18, [R4+0x800] ;  /* 0x0008000004128984 */ /* 0x002fe80000000a00 */
        /* <DEDUP_REMOVED lines=16> */
[----:B------:R-:W2:Y:S02]  /*08e0*/  LDS.64 R20, [R4] ;  /* 0x0000000004147984 */ /* 0x000ea40000000a00 */
[----:B--2---:R-:W-:-:S07]  /*08f0*/  DADD R18, R18, R20 ;  /* 0x0000000012127229 */ /* 0x004fce0000000014 */
[----:B------:R-:W-:Y:S04]  /*0900*/  STS.64 [R4], R18 ;  /* 0x0000001204007388 */ /* 0x000fe80000000a00 */
        /* <DEDUP_REMOVED lines=20> */
.L_x_53:
[----:B------:R-:W-:Y:S05]  /*0a50*/  BSYNC.RECONVERGENT B0 ;  /* 0x0000000000007941 */ /* 0x000fea0003800200 */
.L_x_52:
[----:B------:R-:W3:Y:S01]  /*0a60*/  @!P4 S2R R18, SR_CgaCtaId ;  /* 0x000000000012c919 */ /* 0x000ee20000008800 */
[----:B------:R-:W-:Y:S01]  /*0a70*/  @!P4 MOV R11, 0x400 ;  /* 0x00000400000bc802 */ /* 0x000fe20000000f00 */
[----:B------:R-:W-:Y:S01]  /*0a80*/  VIADD R9, R9, 0x2 ;  /* 0x0000000209097836 */ /* 0x000fe20000000000 */
[C---:B------:R-:W-:Y:S01]  /*0a90*/  LEA R12, R5.reuse, R12, 0x1 ;  /* 0x0000000c050c7211 */ /* 0x040fe200078e08ff */
[----:B------:R-:W-:Y:S01]  /*0aa0*/  BAR.SYNC.DEFER_BLOCKING 0x0 ;  /* 0x0000000000007b1d */ /* 0x000fe20000010000 */
[----:B------:R-:W-:Y:S02]  /*0ab0*/  IMAD R16, R5, 0x2, R16 ;  /* 0x0000000205107824 */ /* 0x000fe400078e0210 */
[----:B------:R-:W-:Y:S01]  /*0ac0*/  ISETP.NE.AND P0, PT, R9, RZ, PT ;  /* 0x000000ff0900720c */ /* 0x000fe20003f05270 */
[C---:B------:R-:W-:Y:S02]  /*0ad0*/  IMAD R14, R5.reuse, 0x2, R14 ;  /* 0x00000002050e7824 */ /* 0x040fe400078e020e */
[----:B------:R-:W-:Y:S01]  /*0ae0*/  IMAD R10, R5, 0x2, R10 ;  /* 0x00000002050a7824 */ /* 0x000fe200078e020a */
[----:B---3--:R-:W-:-:S05]  /*0af0*/  @!P4 LEA R11, R18, R11, 0x18 ;  /* 0x0000000b120bc211 */ /* 0x008fca00078ec0ff */
[----:B------:R-:W-:Y:S04]  /*0b00*/  @!P4 LDS.64 R18, [R11] ;  /* 0x000000000b12c984 */ /* 0x000fe80000000a00 */
[----:B--2---:R-:W2:Y:S02]  /*0b10*/  @!P4 LDS.64 R20, [R11+0x1000] ;  /* 0x001000000b14c984 */ /* 0x004ea40000000a00 */
[----:B--2---:R-:W-:-:S07]  /*0b20*/  @!P4 DADD R18, R18, R20 ;  /* 0x000000001212c229 */ /* 0x004fce0000000014 */
[----:B------:R2:W-:Y:S04]  /*0b30*/  @!P4 STS.64 [R11+0x1000], R18 ;  /* 0x001000120b00c388 */ /* 0x0005e80000000a00 */
[----:B------:R2:W-:Y:S01]  /*0b40*/  STS.64 [R4], RZ ;  /* 0x000000ff04007388 */ /* 0x0005e20000000a00 */
[----:B------:R-:W-:Y:S05]  /*0b50*/  @P0 BRA `(.L_x_54) ;  /* 0xfffffff400e40947 */ /* 0x000fea000383ffff */
.L_x_47:
[----:B------:R-:W-:-:S04]  /*0b60*/  LOP3.LUT R6, R6, 0x1, RZ, 0xc0, !PT ;  /* 0x0000000106067812 */ /* 0x000fc800078ec0ff */
[----:B------:R-:W-:-:S13]  /*0b70*/  ISETP.NE.U32.AND P0, PT, R6, 0x1, PT ;  /* 0x000000010600780c */ /* 0x000fda0003f05070 */
[----:B------:R-:W-:Y:S05]  /*0b80*/  @P0 BRA `(.L_x_46) ;  /* 0x00000004001c0947 */ /* 0x000fea0003800000 */
[----:B------:R-:W0:Y:S01]  /*0b90*/  LDCU UR4, c[0x0][0x388] ;  /* 0x00007100ff0477ac */ /* 0x000e220008000800 */
[----:B------:R-:W-:Y:S01]  /*0ba0*/  BSSY.RECONVERGENT B0, `(.L_x_55) ;  /* 0x000000d000007945 */ /* 0x000fe20003800200 */
[C---:B------:R-:W-:Y:S02]  /*0bb0*/  ISETP.GT.U32.AND P1, PT, R0.reuse, 0xff, PT ;  /* 0x000000ff0000780c */ /* 0x040fe40003f24070 */
[----:B0-----:R-:W-:-:S05]  /*0bc0*/  IADD3 R2, PT, PT, R0, UR4, RZ ;  /* 0x0000000400027c10 */ /* 0x001fca000fffe0ff */
[----:B------:R-:W-:-:S04]  /*0bd0*/  IMAD R5, R5, R8, R2 ;  /* 0x0000000805057224 */ /* 0x000fc800078e0202 */
[----:B------:R-:W-:-:S05]  /*0be0*/  VIADD R6, R5, 0xffffffff ;  /* 0xffffffff05067836 */ /* 0x000fca0000000000 */
[----:B------:R-:W-:-:S13]  /*0bf0*/  ISETP.GE.AND P0, PT, R6, UR6, PT ;  /* 0x0000000606007c0c */ /* 0x000fda000bf06270 */
[----:B------:R-:W-:Y:S05]  /*0c00*/  @P0 BRA `(.L_x_56) ;  /* 0x0000000000180947 */ /* 0x000fea0003800000 */
[----:B------:R-:W0:Y:S01]  /*0c10*/  LDC.64 R2, c[0x0][0x380] ;  /* 0x0000e000ff027b82 */ /* 0x000e220000000a00 */
[----:B------:R-:W-:-:S04]  /*0c20*/  IMAD R7, R7, UR6, R6 ;  /* 0x0000000607077c24 */ /* 0x000fc8000f8e0206 */
[----:B0-----:R-:W-:-:S06]  /*0c30*/  IMAD.WIDE R2, R7, 0x8, R2 ;  /* 0x0000000807027825 */ /* 0x001fcc00078e0202 */
[----:B------:R-:W3:Y:S02]  /*0c40*/  LDG.E.64 R2, desc[UR8][R2.64] ;  /* 0x0000000802027981 */ /* 0x000ee4000c1e1b00 */
[----:B---3--:R-:W-:-:S07]  /*0c50*/  DMUL R6, R2, R2 ;  /* 0x0000000202067228 */ /* 0x008fce0000000000 */
[----:B------:R0:W-:Y:S04]  /*0c60*/  STS.64 [R4], R6 ;  /* 0x0000000604007388 */ /* 0x0001e80000000a00 */
.L_x_56:
[----:B------:R-:W-:Y:S05]  /*0c70*/  BSYNC.RECONVERGENT B0 ;  /* 0x0000000000007941 */ /* 0x000fea0003800200 */
.L_x_55:
[----:B------:R-:W-:Y:S01]  /*0c80*/  BAR.SYNC.DEFER_BLOCKING 0x0 ;  /* 0x0000000000007b1d */ /* 0x000fe20000010000 */
[C---:B------:R-:W-:Y:S02]  /*0c90*/  ISETP.GT.U32.AND P0, PT, R0.reuse, 0x7f, PT ;  /* 0x0000007f0000780c */ /* 0x040fe40003f04070 */
[----:B------:R-:W-:-:S03]  /*0ca0*/  ISETP.NE.AND P2, PT, R0, RZ, PT ;  /* 0x000000ff0000720c */ /* 0x000fc60003f45270 */
[----:B------:R-:W-:Y:S01]  /*0cb0*/  BSSY.RECONVERGENT B0, `(.L_x_57) ;  /* 0x000002e000007945 */ /* 0x000fe20003800200 */
[----:B------:R-:W-:Y:S04]  /*0cc0*/  @!P1 LDS.64 R2, [R4+0x800] ;  /* 0x0008000004029984 */ /* 0x000fe80000000a00 */
[----:B0-----:R-:W0:Y:S02]  /*0cd0*/  @!P1 LDS.64 R6, [R4] ;  /* 0x0000000004069984 */ /* 0x001e240000000a00 */
[----:B0-----:R-:W-:-:S07]  /*0ce0*/  @!P1 DADD R2, R2, R6 ;  /* 0x0000000002029229 */ /* 0x001fce0000000006 */
[----:B------:R0:W-:Y:S01]  /*0cf0*/  @!P1 STS.64 [R4], R2 ;  /* 0x0000000204009388 */ /* 0x0001e20000000a00 */
[----:B------:R-:W-:Y:S01]  /*0d00*/  BAR.SYNC.DEFER_BLOCKING 0x0 ;  /* 0x0000000000007b1d */ /* 0x000fe20000010000 */
[----:B------:R-:W-:-:S05]  /*0d10*/  ISETP.GT.U32.AND P1, PT, R0, 0x3f, PT ;  /* 0x0000003f0000780c */ /* 0x000fca0003f24070 */
[----:B0-----:R-:W0:Y:S01]  /*0d20*/  @!P2 S2R R3, SR_CgaCtaId ;  /* 0x000000000003a919 */ /* 0x001e220000008800 */
[----:B------:R-:W-:Y:S01]  /*0d30*/  @!P2 MOV R2, 0x400 ;  /* 0x000004000002a802 */ /* 0x000fe20000000f00 */
[----:B------:R-:W-:Y:S04]  /*0d40*/  @!P0 LDS.64 R6, [R4+0x400] ;  /* 0x0004000004068984 */ /* 0x000fe80000000a00 */
[----:B------:R-:W3:Y:S01]  /*0d50*/  @!P0 LDS.64 R8, [R4] ;  /* 0x0000000004088984 */ /* 0x000ee20000000a00 */
[----:B0-----:R-:W-:Y:S01]  /*0d60*/  @!P2 LEA R2, R3, R2, 0x18 ;  /* 0x000000020302a211 */ /* 0x001fe200078ec0ff */
[----:B---3--:R-:W-:-:S07]  /*0d70*/  @!P0 DADD R6, R6, R8 ;  /* 0x0000000006068229 */ /* 0x008fce0000000008 */
[----:B------:R-:W-:Y:S01]  /*0d80*/  @!P0 STS.64 [R4], R6 ;  /* 0x0000000604008388 */ /* 0x000fe20000000a00 */
[----:B------:R-:W-:Y:S01]  /*0d90*/  BAR.SYNC.DEFER_BLOCKING 0x0 ;  /* 0x0000000000007b1d */ /* 0x000fe20000010000 */
[----:B------:R-:W-:-:S05]  /*0da0*/  ISETP.GT.U32.AND P0, PT, R0, 0x1f, PT ;  /* 0x0000001f0000780c */ /* 0x000fca0003f04070 */
[----:B------:R-:W-:Y:S04]  /*0db0*/  @!P1 LDS.64 R8, [R4+0x200] ;  /* 0x0002000004089984 */ /* 0x000fe80000000a00 */
[----:B--2---:R-:W0:Y:S02]  /*0dc0*/  @!P1 LDS.64 R10, [R4] ;  /* 0x00000000040a9984 */ /* 0x004e240000000a00 */
[----:B0-----:R-:W-:-:S07]  /*0dd0*/  @!P1 DADD R8, R8, R10 ;  /* 0x0000000008089229 */ /* 0x001fce000000000a */
[----:B------:R0:W-:Y:S01]  /*0de0*/  @!P1 STS.64 [R4], R8 ;  /* 0x0000000804009388 */ /* 0x0001e20000000a00 */
[----:B------:R-:W-:Y:S06]  /*0df0*/  BAR.SYNC.DEFER_BLOCKING 0x0 ;  /* 0x0000000000007b1d */ /* 0x000fec0000010000 */
[----:B------:R-:W-:Y:S05]  /*0e00*/  @P0 BRA `(.L_x_58) ;  /* 0x0000000000600947 */ /* 0x000fea0003800000 */
[----:B------:R-:W-:Y:S04]  /*0e10*/  LDS.64 R6, [R4+0x100] ;  /* 0x0001000004067984 */ /* 0x000fe80000000a00 */
[----:B0-----:R-:W0:Y:S02]  /*0e20*/  LDS.64 R8, [R4] ;  /* 0x0000000004087984 */ /* 0x001e240000000a00 */
[----:B0-----:R-:W-:-:S07]  /*0e30*/  DADD R6, R6, R8 ;  /* 0x0000000006067229 */ /* 0x001fce0000000008 */
[----:B------:R-:W-:Y:S04]  /*0e40*/  STS.64 [R4], R6 ;  /* 0x0000000604007388 */ /* 0x000fe80000000a00 */
[----:B------:R-:W-:Y:S04]  /*0e50*/  LDS.64 R8, [R4+0x80] ;  /* 0x0000800004087984 */ /* 0x000fe80000000a00 */
[----:B------:R-:W0:Y:S02]  /*0e60*/  LDS.64 R10, [R4] ;  /* 0x00000000040a7984 */ /* 0x000e240000000a00 */
        /* <DEDUP_REMOVED lines=17> */
[----:B------:R2:W-:Y:S04]  /*0f80*/  STS.64 [R4], R8 ;  /* 0x0000000804007388 */ /* 0x0005e80000000a00 */
.L_x_58:
[----:B------:R-:W-:Y:S05]  /*0f90*/  BSYNC.RECONVERGENT B0 ;  /* 0x0000000000007941 */ /* 0x000fea0003800200 */
.L_x_57:
[----:B------:R-:W-:Y:S06]  /*0fa0*/  BAR.SYNC.DEFER_BLOCKING 0x0 ;  /* 0x0000000000007b1d */ /* 0x000fec0000010000 */
[----:B------:R-:W-:Y:S04]  /*0fb0*/  @!P2 LDS.64 R6, [R2] ;  /* 0x000000000206a984 */ /* 0x000fe80000000a00 */
[----:B0-2---:R-:W0:Y:S02]  /*0fc0*/  @!P2 LDS.64 R8, [R2+0x1000] ;  /* 0x001000000208a984 */ /* 0x005e240000000a00 */
[----:B0-----:R-:W-:-:S07]  /*0fd0*/  @!P2 DADD R6, R6, R8 ;  /* 0x000000000606a229 */ /* 0x001fce0000000008 */
[----:B------:R3:W-:Y:S04]  /*0fe0*/  @!P2 STS.64 [R2+0x1000], R6 ;  /* 0x001000060200a388 */ /* 0x0007e80000000a00 */
[----:B------:R3:W-:Y:S02]  /*0ff0*/  STS.64 [R4], RZ ;  /* 0x000000ff04007388 */ /* 0x0007e40000000a00 */
.L_x_46:
[----:B------:R-:W-:Y:S01]  /*1000*/  BAR.SYNC.DEFER_BLOCKING 0x0 ;  /* 0x0000000000007b1d */ /* 0x000fe20000010000 */
[----:B------:R-:W-:-:S13]  /*1010*/  ISETP.NE.AND P0, PT, R0, RZ, PT ;  /* 0x000000ff0000720c */ /* 0x000fda0003f05270 */
[----:B------:R-:W-:Y:S05]  /*1020*/  @P0 EXIT ;  /* 0x000000000000094d */ /* 0x000fea0003800000 */
[----:B------:R-:W4:Y:S01]  /*1030*/  S2UR UR5, SR_CgaCtaId ;  /* 0x00000000000579c3 */ /* 0x000f220000008800 */
[----:B------:R-:W-:Y:S01]  /*1040*/  UMOV UR4, 0x400 ;  /* 0x0000040000047882 */ /* 0x000fe20000000000 */
[----:B------:R-:W-:Y:S01]  /*1050*/  IMAD.MOV.U32 R8, RZ, RZ, 0x0 ;  /* 0x00000000ff087424 */ /* 0x000fe200078e00ff */
[----:B------:R-:W-:Y:S01]  /*1060*/  MOV R9, 0x3fd80000 ;  /* 0x3fd8000000097802 */ /* 0x000fe20000000f00 */
[----:B----4-:R-:W-:-:S09]  /*1070*/  ULEA UR4, UR5, UR4, 0x18 ;  /* 0x0000000405047291 */ /* 0x010fd2000f8ec0ff */
[----:B-123--:R-:W1:Y:S02]  /*1080*/  LDS.64 R4, [UR4+0x1000] ;  /* 0x00100004ff047984 */ /* 0x00ee640008000a00 */
[----:B-1----:R-:W0:Y:S01]  /*1090*/  MUFU.RSQ64H R7, R5 ;  /* 0x0000000500077308 */ /* 0x002e220000001c00 */
[----:B------:R-:W-:-:S05]  /*10a0*/  VIADD R6, R5, 0xfcb00000 ;  /* 0xfcb0000005067836 */ /* 0x000fca0000000000 */
[----:B------:R-:W-:Y:S01]  /*10b0*/  ISETP.GE.U32.AND P0, PT, R6, 0x7ca00000, PT ;  /* 0x7ca000000600780c */ /* 0x000fe20003f06070 */
[----:B0-----:R-:W-:-:S08]  /*10c0*/  DMUL R2, R6, R6 ;  /* 0x0000000606027228 */ /* 0x001fd00000000000 */
[----:B------:R-:W-:-:S08]  /*10d0*/  DFMA R2, R4, -R2, 1 ;  /* 0x3ff000000402742b */ /* 0x000fd00000000802 */
[----:B------:R-:W-:Y:S02]  /*10e0*/  DFMA R8, R2, R8, 0.5 ;  /* 0x3fe000000208742b */ /* 0x000fe40000000008 */
[----:B------:R-:W-:-:S08]  /*10f0*/  DMUL R2, R6, R2 ;  /* 0x0000000206027228 */ /* 0x000fd00000000000 */
[----:B------:R-:W-:-:S08]  /*1100*/  DFMA R8, R8, R2, R6 ;  /* 0x000000020808722b */ /* 0x000fd00000000006 */
[----:B------:R-:W-:Y:S02]  /*1110*/  DMUL R10, R4, R8 ;  /* 0x00000008040a7228 */ /* 0x000fe40000000000 */
[----:B------:R-:W-:Y:S02]  /*1120*/  VIADD R15, R9, 0xfff00000 ;  /* 0xfff00000090f7836 */ /* 0x000fe40000000000 */
[----:B------:R-:W-:-:S04]  /*1130*/  IMAD.MOV.U32 R14, RZ, RZ, R8 ;  /* 0x000000ffff0e7224 */ /* 0x000fc800078e0008 */
[----:B------:R-:W-:-:S08]  /*1140*/  DFMA R12, R10, -R10, R4 ;  /* 0x8000000a0a0c722b */ /* 0x000fd00000000004 */
[----:B------:R-:W-:Y:S01]  /*1150*/  DFMA R2, R12, R14, R10 ;  /* 0x0000000e0c02722b */ /* 0x000fe2000000000a */
[----:B------:R-:W-:Y:S10]  /*1160*/  @!P0 BRA `(.L_x_59) ;  /* 0x0000000000108947 */ /* 0x000ff40003800000 */
[----:B------:R-:W-:-:S07]  /*1170*/  MOV R0, 0x1190 ;  /* 0x0000119000007802 */ /* 0x000fce0000000f00 */
[----:B------:R-:W-:Y:S05]  /*1180*/  CALL.REL.NOINC `($__internal_2_$__cuda_sm20_dsqrt_rn_f64_mediumpath_v1) ;  /* 0x00000000004c7944 */ /* 0x000fea0003c00000 */
[----:B------:R-:W-:Y:S01]  /*1190*/  IMAD.MOV.U32 R2, RZ, RZ, R4 ;  /* 0x000000ffff027224 */ /* 0x000fe200078e0004 */
[----:B------:R-:W-:-:S07]  /*11a0*/  MOV R3, R5 ;  /* 0x0000000500037202 */ /* 0x000fce0000000f00 */
.L_x_59:
[----:B------:R-:W0:Y:S08]  /*11b0*/  LDC R0, c[0x0][0x388] ;  /* 0x0000e200ff007b82 */ /* 0x000e300000000800 */
[----:B------:R-:W1:Y:S08]  /*11c0*/  LDC R6, c[0x0][0x390] ;  /* 0x0000e400ff067b82 */ /* 0x000e700000000800 */
[----:B------:R-:W2:Y:S01]  /*11d0*/  LDC.64 R4, c[0x0][0x380] ;  /* 0x0000e000ff047b82 */ /* 0x000ea20000000a00 */
[----:B0-----:R-:W-:-:S07]  /*11e0*/  VIADD R13, R0, 0xffffffff ;  /* 0xffffffff000d7836 */ /* 0x001fce0000000000 */
[----:B------:R-:W0:Y:S01]  /*11f0*/  LDC.64 R10, c[0x0][0x398] ;  /* 0x0000e600ff0a7b82 */ /* 0x000e220000000a00 */
[----:B-1----:R-:W-:-:S04]  /*1200*/  IMAD R7, R13, R6, R13 ;  /* 0x000000060d077224 */ /* 0x002fc800078e020d */
[----:B--2---:R-:W-:-:S05]  /*1210*/  IMAD.WIDE R4, R7, 0x8, R4 ;  /* 0x0000000807047825 */ /* 0x004fca00078e0204 */
[----:B------:R-:W2:Y:S01]  /*1220*/  LDG.E.64 R6, desc[UR8][R4.64] ;  /* 0x0000000804067981 */ /* 0x000ea2000c1e1b00 */
[----:B------:R-:W-:Y:S02]  /*1230*/  DADD R8, -RZ, -R2 ;  /* 0x00000000ff087229 */ /* 0x000fe40000000902 */
[----:B--2---:R-:W-:-:S08]  /*1240*/  DSETP.GT.AND P0, PT, R6, RZ, PT ;  /* 0x000000ff0600722a */ /* 0x004fd00003f04000 */
[----:B------:R-:W-:Y:S02]  /*1250*/  FSEL R2, R8, R2, P0 ;  /* 0x0000000208027208 */ /* 0x000fe40000000000 */
[----:B------:R-:W-:Y:S01]  /*1260*/  FSEL R3, R9, R3, P0 ;  /* 0x0000000309037208 */ /* 0x000fe20000000000 */
[----:B0-----:R-:W-:-:S05]  /*1270*/  IMAD.WIDE R8, R13, 0x8, R10 ;  /* 0x000000080d087825 */ /* 0x001fca00078e020a */
[----:B------:R-:W-:-:S07]  /*1280*/  DADD R6, R6, -R2 ;  /* 0x0000000006067229 */ /* 0x000fce0000000802 */
[----:B------:R-:W-:Y:S04]  /*1290*/  STG.E.64 desc[UR8][R8.64], R6 ;  /* 0x0000000608007986 */ /* 0x000fe8000c101b08 */
[----:B------:R-:W-:Y:S01]  /*12a0*/  STG.E.64 desc[UR8][R4.64], R2 ;  /* 0x0000000204007986 */ /* 0x000fe2000c101b08 */
[----:B------:R-:W-:Y:S05]  /*12b0*/  EXIT ;  /* 0x000000000000794d */ /* 0x000fea0003800000 */
        .weak           $__internal_2_$__cuda_sm20_dsqrt_rn_f64_mediumpath_v1
        .type           $__internal_2_$__cuda_sm20_dsqrt_rn_f64_mediumpath_v1,@function
        .size           $__internal_2_$__cuda_sm20_dsqrt_rn_f64_mediumpath_v1,(.L_x_66 - $__internal_2_$__cuda_sm20_dsqrt_rn_f64_mediumpath_v1)
$__internal_2_$__cuda_sm20_dsqrt_rn_f64_mediumpath_v1:
[----:B------:R-:W-:Y:S01]  /*12c0*/  ISETP.GE.U32.AND P0, PT, R6, -0x3400000, PT ;  /* 0xfcc000000600780c */ /* 0x000fe20003f06070 */
[----:B------:R-:W-:-:S12]  /*12d0*/  IMAD.MOV.U32 R9, RZ, RZ, R15 ;  /* 0x000000ffff097224 */ /* 0x000fd800078e000f */
[----:B------:R-:W-:Y:S05]  /*12e0*/  @!P0 BRA `(.L_x_60) ;  /* 0x0000000000208947 */ /* 0x000fea0003800000 */
[----:B------:R-:W-:-:S10]  /*12f0*/  DFMA.RM R8, R12, R8, R10 ;  /* 0x000000080c08722b */ /* 0x000fd4000000400a */
[----:B------:R-:W-:-:S05]  /*1300*/  IADD3 R2, P0, PT, R8, 0x1, RZ ;  /* 0x0000000108027810 */ /* 0x000fca0007f1e0ff */
[----:B------:R-:W-:-:S06]  /*1310*/  IMAD.X R3, RZ, RZ, R9, P0 ;  /* 0x000000ffff037224 */ /* 0x000fcc00000e0609 */
[----:B------:R-:W-:-:S08]  /*1320*/  DFMA.RP R4, -R8, R2, R4 ;  /* 0x000000020804722b */ /* 0x000fd00000008104 */
[----:B------:R-:W-:-:S06]  /*1330*/  DSETP.GT.AND P0, PT, R4, RZ, PT ;  /* 0x000000ff0400722a */ /* 0x000fcc0003f04000 */
[----:B------:R-:W-:Y:S02]  /*1340*/  FSEL R2, R2, R8, P0 ;  /* 0x0000000802027208 */ /* 0x000fe40000000000 */
[----:B------:R-:W-:Y:S01]  /*1350*/  FSEL R3, R3, R9, P0 ;  /* 0x0000000903037208 */ /* 0x000fe20000000000 */
[----:B------:R-:W-:Y:S06]  /*1360*/  BRA `(.L_x_61) ;  /* 0x0000000000647947 */ /* 0x000fec0003800000 */
.L_x_60:
[----:B------:R-:W-:-:S14]  /*1370*/  DSETP.NE.AND P0, PT, R4, RZ, PT ;  /* 0x000000ff0400722a */ /* 0x000fdc0003f05000 */
[----:B------:R-:W-:Y:S05]  /*1380*/  @!P0 BRA `(.L_x_62) ;  /* 0x0000000000588947 */ /* 0x000fea0003800000 */
[----:B------:R-:W-:-:S13]  /*1390*/  ISETP.GE.AND P0, PT, R5, RZ, PT ;  /* 0x000000ff0500720c */ /* 0x000fda0003f06270 */
[----:B------:R-:W-:Y:S01]  /*13a0*/  @!P0 MOV R2, 0x0 ;  /* 0x0000000000028802 */ /* 0x000fe20000000f00 */
[----:B------:R-:W-:Y:S01]  /*13b0*/  @!P0 IMAD.MOV.U32 R3, RZ, RZ, -0x80000 ;  /* 0xfff80000ff038424 */ /* 0x000fe200078e00ff */
[----:B------:R-:W-:Y:S06]  /*13c0*/  @!P0 BRA `(.L_x_61) ;  /* 0x00000000004c8947 */ /* 0x000fec0003800000 */
[----:B------:R-:W-:-:S13]  /*13d0*/  ISETP.GT.AND P0, PT, R5, 0x7fefffff, PT ;  /* 0x7fefffff0500780c */ /* 0x000fda0003f04270 */
[----:B------:R-:W-:Y:S05]  /*13e0*/  @P0 BRA `(.L_x_62) ;  /* 0x0000000000400947 */ /* 0x000fea0003800000 */
[----:B------:R-:W-:Y:S01]  /*13f0*/  DMUL R4, R4, 8.11296384146066816958e+31 ;  /* 0x4690000004047828 */ /* 0x000fe20000000000 */
[----:B------:R-:W-:Y:S01]  /*1400*/  IMAD.MOV.U32 R2, RZ, RZ, RZ ;  /* 0x000000ffff027224 */ /* 0x000fe200078e00ff */
[----:B------:R-:W-:Y:S01]  /*1410*/  MOV R9, 0x3fd80000 ;  /* 0x3fd8000000097802 */ /* 0x000fe20000000f00 */
[----:B------:R-:W-:-:S03]  /*1420*/  IMAD.MOV.U32 R8, RZ, RZ, 0x0 ;  /* 0x00000000ff087424 */ /* 0x000fc600078e00ff */
[----:B------:R-:W0:Y:S02]  /*1430*/  MUFU.RSQ64H R3, R5 ;  /* 0x0000000500037308 */ /* 0x000e240000001c00 */
[----:B0-----:R-:W-:-:S08]  /*1440*/  DMUL R6, R2, R2 ;  /* 0x0000000202067228 */ /* 0x001fd00000000000 */
[----:B------:R-:W-:-:S08]  /*1450*/  DFMA R6, R4, -R6, 1 ;  /* 0x3ff000000406742b */ /* 0x000fd00000000806 */
[----:B------:R-:W-:Y:S02]  /*1460*/  DFMA R8, R6, R8, 0.5 ;  /* 0x3fe000000608742b */ /* 0x000fe40000000008 */
[----:B------:R-:W-:-:S08]  /*1470*/  DMUL R6, R2, R6 ;  /* 0x0000000602067228 */ /* 0x000fd00000000000 */
[----:B------:R-:W-:-:S08]  /*1480*/  DFMA R6, R8, R6, R2 ;  /* 0x000000060806722b */ /* 0x000fd00000000002 */
[----:B------:R-:W-:Y:S02]  /*1490*/  DMUL R2, R4, R6 ;  /* 0x0000000604027228 */ /* 0x000fe40000000000 */
[----:B------:R-:W-:-:S06]  /*14a0*/  VIADD R7, R7, 0xfff00000 ;  /* 0xfff0000007077836 */ /* 0x000fcc0000000000 */
[----:B------:R-:W-:-:S08]  /*14b0*/  DFMA R8, R2, -R2, R4 ;  /* 0x800000020208722b */ /* 0x000fd00000000004 */
[----:B------:R-:W-:-:S10]  /*14c0*/  DFMA R2, R6, R8, R2 ;  /* 0x000000080602722b */ /* 0x000fd40000000002 */
[----:B------:R-:W-:Y:S01]  /*14d0*/  VIADD R3, R3, 0xfcb00000 ;  /* 0xfcb0000003037836 */ /* 0x000fe20000000000 */
[----:B------:R-:W-:Y:S06]  /*14e0*/  BRA `(.L_x_61) ;  /* 0x0000000000047947 */ /* 0x000fec0003800000 */
.L_x_62:
[----:B------:R-:W-:-:S11]  /*14f0*/  DADD R2, R4, R4 ;  /* 0x0000000004027229 */ /* 0x000fd60000000004 */
.L_x_61:
[----:B------:R-:W-:Y:S01]  /*1500*/  IMAD.MOV.U32 R4, RZ, RZ, R2 ;  /* 0x000000ffff047224 */ /* 0x000fe200078e0002 */
[----:B------:R-:W-:Y:S01]  /*1510*/  MOV R5, R3 ;  /* 0x0000000300057202 */ /* 0x000fe20000000f00 */
[----:B------:R-:W-:Y:S02]  /*1520*/  IMAD.MOV.U32 R2, RZ, RZ, R0 ;  /* 0x000000ffff027224 */ /* 0x000fe400078e0000 */
[----:B------:R-:W-:-:S04]  /*1530*/  IMAD.MOV.U32 R3, RZ, RZ, 0x0 ;  /* 0x00000000ff037424 */ /* 0x000fc800078e00ff */
[----:B------:R-:W-:Y:S05]  /*1540*/  RET.REL.NODEC R2 `(_Z18updatePivotElementPdiiiS_) ;  /* 0xffffffe802ac7950 */ /* 0x000fea0003c3ffff */
.L_x_63:
        /* <DEDUP_REMOVED lines=11> */
.L_x_66:


//--------------------- .nv.shared._Z12updateMatrixPdiiiS_ --------------------------
	.section	.nv.shared._Z12updateMatrixPdiiiS_,"aw",@nobits
	.sectionflags	@""
	.align	8
.nv.shared._Z12updateMatrixPdiiiS_:
	.zero		10304


//--------------------- .nv.shared.reserved.0     --------------------------
	.section	.nv.shared.reserved.0,"aw",@nobits
	.weak		__nv_reservedSMEM_offset_0_alias
	.size		__nv_reservedSMEM_offset_0_alias, 0, 64
	.other		__nv_reservedSMEM_offset_0_alias,@"STO_CUDA_RESERVED_SHARED STV_DEFAULT"
__nv_reservedSMEM_offset_0_alias:
	.zero		0
	.zero		64


//--------------------- .nv.shared._Z13updateRowNextPdiiiS_ --------------------------
	.section	.nv.shared._Z13updateRowNextPdiiiS_,"aw",@nobits
	.sectionflags	@""
	.align	8
.nv.shared._Z13updateRowNextPdiiiS_:
	.zero		9224


//--------------------- .nv.shared._Z18updatePivotElementPdiiiS_ --------------------------
	.section	.nv.shared._Z18updatePivotElementPdiiiS_,"aw",@nobits
	.sectionflags	@""
	.align	8
.nv.shared._Z18updatePivotElementPdiiiS_:
	.zero		5128


//--------------------- .nv.constant0._Z12updateMatrixPdiiiS_ --------------------------
	.section	.nv.constant0._Z12updateMatrixPdiiiS_,"a",@progbits
	.sectionflags	@""
	.align	4
.nv.constant0._Z12updateMatrixPdiiiS_:
	.zero		928


//--------------------- .nv.constant0._Z13updateRowNextPdiiiS_ --------------------------
	.section	.nv.constant0._Z13updateRowNextPdiiiS_,"a",@progbits
	.sectionflags	@""
	.align	4
.nv.constant0._Z13updateRowNextPdiiiS_:
	.zero		928


//--------------------- .nv.constant0._Z18updatePivotElementPdiiiS_ --------------------------
	.section	.nv.constant0._Z18updatePivotElementPdiiiS_,"a",@progbits
	.sectionflags	@""
	.align	4
.nv.constant0._Z18updatePivotElementPdiiiS_:
	.zero		928


//--------------------- SYMBOLS --------------------------

	.type		.nv.reservedSmem.offset0,@object
	.size		.nv.reservedSmem.offset0,0x4
	.type		.nv.reservedSmem.cap,@object
	.size		.nv.reservedSmem.cap,0x4
